// auto-generated by cutlass_sweep.gemm — config: {"arch": "sm_100", "cluster_m": 1, "cluster_n": 8, "dtype": "fp16", "dtype_b": "fp16", "layout": "tn", "stages": 4, "tile_k": 64, "tile_m": 128, "tile_n": 128}
#include "cutlass/cutlass.h"
#include "cutlass/gemm/collective/collective_builder.hpp"
#include "cutlass/gemm/device/gemm_universal_adapter.h"
#include "cutlass/gemm/kernel/gemm_universal.hpp"
#include "cutlass/epilogue/collective/collective_builder.hpp"

using ElemA = cutlass::half_t;
using ElemB = cutlass::half_t;
using ElemCD = cutlass::half_t;
using Acc  = float;
using TileShape    = cute::Shape<cute::_128, cute::_128, cute::_64>;
using ClusterShape = cute::Shape<cute::_1, cute::_8, cute::_1>;

using CollectiveEpilogue = typename cutlass::epilogue::collective::CollectiveBuilder<
    cutlass::arch::Sm100, cutlass::arch::OpClassTensorOp,
    TileShape, ClusterShape,
    cutlass::epilogue::collective::EpilogueTileAuto,
    Acc, Acc,
    ElemCD, cutlass::layout::RowMajor, 128 / cutlass::sizeof_bits<ElemCD>::value,
    ElemCD, cutlass::layout::RowMajor, 128 / cutlass::sizeof_bits<ElemCD>::value,
    cutlass::epilogue::collective::EpilogueScheduleAuto
  >::CollectiveOp;

using CollectiveMainloop = typename cutlass::gemm::collective::CollectiveBuilder<
    cutlass::arch::Sm100, cutlass::arch::OpClassTensorOp,
    ElemA, cutlass::layout::ColumnMajor, 128 / cutlass::sizeof_bits<ElemA>::value,
    ElemB, cutlass::layout::RowMajor, 128 / cutlass::sizeof_bits<ElemB>::value,
    Acc,
    TileShape, ClusterShape,
    cutlass::gemm::collective::StageCount<4>,
    cutlass::gemm::collective::KernelScheduleAuto
  >::CollectiveOp;

using GemmKernel = cutlass::gemm::kernel::GemmUniversal<
    cute::Shape<int,int,int,int>,
    CollectiveMainloop,
    CollectiveEpilogue
>;
using Gemm = cutlass::gemm::device::GemmUniversalAdapter<GemmKernel>;

// Force the device kernel symbol into the cubin without needing a host main.
auto* _anchor = &cutlass::device_kernel<GemmKernel>;


// ===== COMPILED SASS (sm_100a) =====

	.target	sm_100a

	.elftype	@"ET_EXEC"


//--------------------- .note.nv.tkinfo           --------------------------
	.section	.note.nv.tkinfo,"",@"SHT_NOTE"
	.sectionflags	@"SHF_NOTE_NV_TKINFO"
	.tkinfo
        /*0018*/ 	.word	0x00000002
        /*0030*/ 	.string	""
        /*0030*/ 	.string	"ptxas"
        /*0030*/ 	.string	"Cuda compilation tools, release 13.0, V13.0.88"
        /*0030*/ 	.string	"Build cuda_13.0.r13.0/compiler.36424714_0"
        /*0030*/ 	.string	"-arch sm_100a -m 64 "



//--------------------- .note.nv.cuinfo           --------------------------
	.section	.note.nv.cuinfo,"",@"SHT_NOTE"
	.sectionflags	@"SHF_NOTE_NV_CUINFO"
        /*0018*/ 	.short	0x0002
        /*001a*/ 	.short	0x0064
        /*001c*/ 	.short	0x0082
	.zero		2


//--------------------- .nv.info                  --------------------------
	.section	.nv.info,"",@"SHT_CUDA_INFO"
	.align	4


	//----- nvinfo : EIATTR_REGCOUNT
	.align		4
        /*0000*/ 	.byte	0x04, 0x2f
        /*0002*/ 	.short	(.L_19 - .L_18)
	.align		4
.L_18:
        /*0004*/ 	.word	index@(_ZN7cutlass13device_kernelINS_4gemm6kernel13GemmUniversalIN4cute5tupleIJiiiiEEENS1_10collective13CollectiveMmaINS1_35MainloopSm100TmaUmmaWarpSpecializedILi4ELi2ELi4ENS5_IJNS4_1CILi1EEENSA_ILi8EEESB_EEEEENS5_IJNSA_ILi128EEESF_NSA_ILi64EEEEEENS_6half_tENS5_IJSB_llEEESI_SJ_NS4_8TiledMMAINS4_8MMA_AtomIJNS4_20SM100_MMA_F16BF16_SSISI_SI_fLi128ELi128ELNS4_4UMMA5MajorE1ELSO_1ELNSN_7ScaleInE0ELSP_0EEEEEENS4_6LayoutINS5_IJSB_SB_SB_EEENS5_IJNSA_ILi0EEESU_SU_EEEEENS5_IJNS4_10UnderscoreESX_SX_EEEEENS4_23SM90_TMA_LOAD_MULTICASTENS4_14ComposedLayoutINS4_7SwizzleILi3ELi4ELi3EEENS4_18smem_ptr_flag_bitsILi16EEENSS_INS5_IJSG_SC_EEENS5_IJSB_SG_EEEEEEEvNS4_8identityENS4_13SM90_TMA_LOADES19_vS1A_EENS_8epilogue10collective18CollectiveEpilogueINS1D_23Sm100TmaWarpSpecializedILi4ELi2ELi32ELb1ELb0EEEJSH_NS5_IJNSS_ISF_SB_EENSS_INSA_ILi32EEESB_EEEEESI_NS5_IJlSB_lEEESI_S1M_NS1D_6fusion15FusionCallbacksIS1H_NS1N_17LinearCombinationISI_fSI_fLNS_15FloatRoundStyleE2EEESH_S1L_JEEENS4_5SM1004TMEM4LOAD26SM100_TMEM_LOAD_32dp32b32xES1B_NS11_INS12_ILi2ELi4ELi3EEES15_NSS_INS5_IJSC_S1J_EEENS5_IJS1J_SB_EEEEEEENS4_39AutoVectorizingCopyWithAssumedAlignmentILi128EEENS4_14SM90_TMA_STOREES21_S23_S23_EEEvvEEEEvNT_6ParamsE)
        /*0008*/ 	.word	0x0000006e


	//----- nvinfo : EIATTR_FRAME_SIZE
	.align		4
.L_19:
        /*000c*/ 	.byte	0x04, 0x11
        /*000e*/ 	.short	(.L_21 - .L_20)
	.align		4
.L_20:
        /*0010*/ 	.word	index@($__internal_2_$__cuda_sm10x_tcgen05_guardrail_trap_unallocated_columns_being_dealloced)
        /*0014*/ 	.word	0x00000000


	//----- nvinfo : EIATTR_FRAME_SIZE
	.align		4
.L_21:
        /*0018*/ 	.byte	0x04, 0x11
        /*001a*/ 	.short	(.L_23 - .L_22)
	.align		4
.L_22:
        /*001c*/ 	.word	index@($__internal_1_$__cuda_sm10x_tcgen05_guardrail_trap_phase_invalid_during_alloc)
        /*0020*/ 	.word	0x00000000


	//----- nvinfo : EIATTR_FRAME_SIZE
	.align		4
.L_23:
        /*0024*/ 	.byte	0x04, 0x11
        /*0026*/ 	.short	(.L_25 - .L_24)
	.align		4
.L_24:
        /*0028*/ 	.word	index@($__internal_0_$__cuda_sm10x_tcgen05_guardrail_trap_col_being_dealloced_not_returned_by_alloc)
        /*002c*/ 	.word	0x00000000


	//----- nvinfo : EIATTR_FRAME_SIZE
	.align		4
.L_25:
        /*0030*/ 	.byte	0x04, 0x11
        /*0032*/ 	.short	(.L_27 - .L_26)
	.align		4
.L_26:
        /*0034*/ 	.word	index@(_ZN7cutlass13device_kernelINS_4gemm6kernel13GemmUniversalIN4cute5tupleIJiiiiEEENS1_10collective13CollectiveMmaINS1_35MainloopSm100TmaUmmaWarpSpecializedILi4ELi2ELi4ENS5_IJNS4_1CILi1EEENSA_ILi8EEESB_EEEEENS5_IJNSA_ILi128EEESF_NSA_ILi64EEEEEENS_6half_tENS5_IJSB_llEEESI_SJ_NS4_8TiledMMAINS4_8MMA_AtomIJNS4_20SM100_MMA_F16BF16_SSISI_SI_fLi128ELi128ELNS4_4UMMA5MajorE1ELSO_1ELNSN_7ScaleInE0ELSP_0EEEEEENS4_6LayoutINS5_IJSB_SB_SB_EEENS5_IJNSA_ILi0EEESU_SU_EEEEENS5_IJNS4_10UnderscoreESX_SX_EEEEENS4_23SM90_TMA_LOAD_MULTICASTENS4_14ComposedLayoutINS4_7SwizzleILi3ELi4ELi3EEENS4_18smem_ptr_flag_bitsILi16EEENSS_INS5_IJSG_SC_EEENS5_IJSB_SG_EEEEEEEvNS4_8identityENS4_13SM90_TMA_LOADES19_vS1A_EENS_8epilogue10collective18CollectiveEpilogueINS1D_23Sm100TmaWarpSpecializedILi4ELi2ELi32ELb1ELb0EEEJSH_NS5_IJNSS_ISF_SB_EENSS_INSA_ILi32EEESB_EEEEESI_NS5_IJlSB_lEEESI_S1M_NS1D_6fusion15FusionCallbacksIS1H_NS1N_17LinearCombinationISI_fSI_fLNS_15FloatRoundStyleE2EEESH_S1L_JEEENS4_5SM1004TMEM4LOAD26SM100_TMEM_LOAD_32dp32b32xES1B_NS11_INS12_ILi2ELi4ELi3EEES15_NSS_INS5_IJSC_S1J_EEENS5_IJS1J_SB_EEEEEEENS4_39AutoVectorizingCopyWithAssumedAlignmentILi128EEENS4_14SM90_TMA_STOREES21_S23_S23_EEEvvEEEEvNT_6ParamsE)
        /*0038*/ 	.word	0x00000000


	//----- nvinfo : EIATTR_MIN_STACK_SIZE
	.align		4
.L_27:
        /*003c*/ 	.byte	0x04, 0x12
        /*003e*/ 	.short	(.L_29 - .L_28)
	.align		4
.L_28:
        /*0040*/ 	.word	index@(_ZN7cutlass13device_kernelINS_4gemm6kernel13GemmUniversalIN4cute5tupleIJiiiiEEENS1_10collective13CollectiveMmaINS1_35MainloopSm100TmaUmmaWarpSpecializedILi4ELi2ELi4ENS5_IJNS4_1CILi1EEENSA_ILi8EEESB_EEEEENS5_IJNSA_ILi128EEESF_NSA_ILi64EEEEEENS_6half_tENS5_IJSB_llEEESI_SJ_NS4_8TiledMMAINS4_8MMA_AtomIJNS4_20SM100_MMA_F16BF16_SSISI_SI_fLi128ELi128ELNS4_4UMMA5MajorE1ELSO_1ELNSN_7ScaleInE0ELSP_0EEEEEENS4_6LayoutINS5_IJSB_SB_SB_EEENS5_IJNSA_ILi0EEESU_SU_EEEEENS5_IJNS4_10UnderscoreESX_SX_EEEEENS4_23SM90_TMA_LOAD_MULTICASTENS4_14ComposedLayoutINS4_7SwizzleILi3ELi4ELi3EEENS4_18smem_ptr_flag_bitsILi16EEENSS_INS5_IJSG_SC_EEENS5_IJSB_SG_EEEEEEEvNS4_8identityENS4_13SM90_TMA_LOADES19_vS1A_EENS_8epilogue10collective18CollectiveEpilogueINS1D_23Sm100TmaWarpSpecializedILi4ELi2ELi32ELb1ELb0EEEJSH_NS5_IJNSS_ISF_SB_EENSS_INSA_ILi32EEESB_EEEEESI_NS5_IJlSB_lEEESI_S1M_NS1D_6fusion15FusionCallbacksIS1H_NS1N_17LinearCombinationISI_fSI_fLNS_15FloatRoundStyleE2EEESH_S1L_JEEENS4_5SM1004TMEM4LOAD26SM100_TMEM_LOAD_32dp32b32xES1B_NS11_INS12_ILi2ELi4ELi3EEES15_NSS_INS5_IJSC_S1J_EEENS5_IJS1J_SB_EEEEEEENS4_39AutoVectorizingCopyWithAssumedAlignmentILi128EEENS4_14SM90_TMA_STOREES21_S23_S23_EEEvvEEEEvNT_6ParamsE)
        /*0044*/ 	.word	0x00000000
.L_29:


//--------------------- .nv.compat                --------------------------
	.section	.nv.compat,"",@"SHT_CUDA_COMPAT_INFO"
	.align	4
        /*0000*/ 	.byte	0x02, 0x09, 0x01, 0x00, 0x02, 0x02, 0x02, 0x00, 0x02, 0x05, 0x05, 0x00, 0x03, 0x07, 0x01, 0x01
        /*0010*/ 	.byte	0x02, 0x03, 0x01, 0x00, 0x02, 0x06, 0x01, 0x00, 0x04, 0x0b, 0x08, 0x00, 0x09, 0x00, 0x00, 0x00
        /*0020*/ 	.byte	0x00, 0x00, 0x00, 0x00


//--------------------- .nv.info._ZN7cutlass13device_kernelINS_4gemm6kernel13GemmUniversalIN4cute5tupleIJiiiiEEENS1_10collective13CollectiveMmaINS1_35MainloopSm100TmaUmmaWarpSpecializedILi4ELi2ELi4ENS5_IJNS4_1CILi1EEENSA_ILi8EEESB_EEEEENS5_IJNSA_ILi128EEESF_NSA_ILi64EEEEEENS_6half_tENS5_IJSB_llEEESI_SJ_NS4_8TiledMMAINS4_8MMA_AtomIJNS4_20SM100_MMA_F16BF16_SSISI_SI_fLi128ELi128ELNS4_4UMMA5MajorE1ELSO_1ELNSN_7ScaleInE0ELSP_0EEEEEENS4_6LayoutINS5_IJSB_SB_SB_EEENS5_IJNSA_ILi0EEESU_SU_EEEEENS5_IJNS4_10UnderscoreESX_SX_EEEEENS4_23SM90_TMA_LOAD_MULTICASTENS4_14ComposedLayoutINS4_7SwizzleILi3ELi4ELi3EEENS4_18smem_ptr_flag_bitsILi16EEENSS_INS5_IJSG_SC_EEENS5_IJSB_SG_EEEEEEEvNS4_8identityENS4_13SM90_TMA_LOADES19_vS1A_EENS_8epilogue10collective18CollectiveEpilogueINS1D_23Sm100TmaWarpSpecializedILi4ELi2ELi32ELb1ELb0EEEJSH_NS5_IJNSS_ISF_SB_EENSS_INSA_ILi32EEESB_EEEEESI_NS5_IJlSB_lEEESI_S1M_NS1D_6fusion15FusionCallbacksIS1H_NS1N_17LinearCombinationISI_fSI_fLNS_15FloatRoundStyleE2EEESH_S1L_JEEENS4_5SM1004TMEM4LOAD26SM100_TMEM_LOAD_32dp32b32xES1B_NS11_INS12_ILi2ELi4ELi3EEES15_NSS_INS5_IJSC_S1J_EEENS5_IJS1J_SB_EEEEEEENS4_39AutoVectorizingCopyWithAssumedAlignmentILi128EEENS4_14SM90_TMA_STOREES21_S23_S23_EEEvvEEEEvNT_6ParamsE --------------------------
	.section	.nv.info._ZN7cutlass13device_kernelINS_4gemm6kernel13GemmUniversalIN4cute5tupleIJiiiiEEENS1_10collective13CollectiveMmaINS1_35MainloopSm100TmaUmmaWarpSpecializedILi4ELi2ELi4ENS5_IJNS4_1CILi1EEENSA_ILi8EEESB_EEEEENS5_IJNSA_ILi128EEESF_NSA_ILi64EEEEEENS_6half_tENS5_IJSB_llEEESI_SJ_NS4_8TiledMMAINS4_8MMA_AtomIJNS4_20SM100_MMA_F16BF16_SSISI_SI_fLi128ELi128ELNS4_4UMMA5MajorE1ELSO_1ELNSN_7ScaleInE0ELSP_0EEEEEENS4_6LayoutINS5_IJSB_SB_SB_EEENS5_IJNSA_ILi0EEESU_SU_EEEEENS5_IJNS4_10UnderscoreESX_SX_EEEEENS4_23SM90_TMA_LOAD_MULTICASTENS4_14ComposedLayoutINS4_7SwizzleILi3ELi4ELi3EEENS4_18smem_ptr_flag_bitsILi16EEENSS_INS5_IJSG_SC_EEENS5_IJSB_SG_EEEEEEEvNS4_8identityENS4_13SM90_TMA_LOADES19_vS1A_EENS_8epilogue10collective18CollectiveEpilogueINS1D_23Sm100TmaWarpSpecializedILi4ELi2ELi32ELb1ELb0EEEJSH_NS5_IJNSS_ISF_SB_EENSS_INSA_ILi32EEESB_EEEEESI_NS5_IJlSB_lEEESI_S1M_NS1D_6fusion15FusionCallbacksIS1H_NS1N_17LinearCombinationISI_fSI_fLNS_15FloatRoundStyleE2EEESH_S1L_JEEENS4_5SM1004TMEM4LOAD26SM100_TMEM_LOAD_32dp32b32xES1B_NS11_INS12_ILi2ELi4ELi3EEES15_NSS_INS5_IJSC_S1J_EEENS5_IJS1J_SB_EEEEEEENS4_39AutoVectorizingCopyWithAssumedAlignmentILi128EEENS4_14SM90_TMA_STOREES21_S23_S23_EEEvvEEEEvNT_6ParamsE,"",@"SHT_CUDA_INFO"
	.sectionflags	@""
	.align	4


	//----- nvinfo : EIATTR_CUDA_API_VERSION
	.align		4
        /*0000*/ 	.byte	0x04, 0x37
        /*0002*/ 	.short	(.L_31 - .L_30)
.L_30:
        /*0004*/ 	.word	0x00000082


	//----- nvinfo : EIATTR_KPARAM_INFO
	.align		4
.L_31:
        /*0008*/ 	.byte	0x04, 0x17
        /*000a*/ 	.short	(.L_33 - .L_32)
.L_32:
        /*000c*/ 	.word	0x00000000
        /*0010*/ 	.short	0x0000
        /*0012*/ 	.short	0x0000
        /*0014*/ 	.byte	0x00, 0xf0, 0x01, 0x20


	//----- nvinfo : EIATTR_AT_ENTRY_FRAGMENTS
	.align		4
.L_33:
        /*0018*/ 	.byte	0x04, 0x4f
        /*001a*/ 	.short	(.L_35 - .L_34)


	//   ....[0]....
.L_34:
        /*001c*/ 	.word	0x00000006


	//----- nvinfo : EIATTR_RESERVED_SMEM_USED
	.align		4
.L_35:
        /*0020*/ 	.byte	0x01, 0x41
	.zero		2


	//----- nvinfo : EIATTR_SPARSE_MMA_MASK
	.align		4
        /*0024*/ 	.byte	0x03, 0x50
        /*0026*/ 	.short	0x0000


	//----- nvinfo : EIATTR_TCGEN05_1CTA_USED
	.align		4
        /*0028*/ 	.byte	0x01, 0x51
	.zero		2


	//----- nvinfo : EIATTR_MAXREG_COUNT
	.align		4
        /*002c*/ 	.byte	0x03, 0x1b
        /*002e*/ 	.short	0x00ff


	//----- nvinfo : EIATTR_NUM_BARRIERS
	.align		4
        /*0030*/ 	.byte	0x02, 0x4c
        /*0032*/ 	.byte	0x07
	.zero		1


	//----- nvinfo : EIATTR_EXTERNS
	.align		4
        /*0034*/ 	.byte	0x04, 0x0f
        /*0036*/ 	.short	(.L_37 - .L_36)


	//   ....[0]....
	.align		4
.L_36:
        /*0038*/ 	.word	index@(__assertfail)


	//----- nvinfo : EIATTR_MERCURY_ISA_VERSION
	.align		4
.L_37:
        /*003c*/ 	.byte	0x03, 0x5f
        /*003e*/ 	.short	0x0101


	//----- nvinfo : EIATTR_INT_WARP_WIDE_INSTR_OFFSETS
	.align		4
        /*0040*/ 	.byte	0x04, 0x31
        /*0042*/ 	.short	(.L_39 - .L_38)


	//   ....[0]....
.L_38:
        /*0044*/ 	.word	0x00002320


	//   ....[1]....
        /*0048*/ 	.word	0x00003d80


	//   ....[2]....
        /*004c*/ 	.word	0x00003db0


	//   ....[3]....
        /*0050*/ 	.word	0x00003e00


	//   ....[4]....
        /*0054*/ 	.word	0x000046f0


	//   ....[5]....
        /*0058*/ 	.word	0x00004740


	//   ....[6]....
        /*005c*/ 	.word	0x00004830


	//   ....[7]....
        /*0060*/ 	.word	0x000048a0


	//   ....[8]....
        /*0064*/ 	.word	0x000049b0


	//   ....[9]....
        /*0068*/ 	.word	0x00004a40


	//   ....[10]....
        /*006c*/ 	.word	0x00004c10


	//   ....[11]....
        /*0070*/ 	.word	0x00004d50


	//----- nvinfo : EIATTR_COOP_GROUP_MASK_REGIDS
	.align		4
.L_39:
        /*0074*/ 	.byte	0x04, 0x29
        /*0076*/ 	.short	(.L_41 - .L_40)


	//   ....[0]....
.L_40:
        /*0078*/ 	.word	0xffffffff


	//   ....[1]....
        /*007c*/ 	.word	0xffffffff


	//   ....[2]....
        /*0080*/ 	.word	0xffffffff


	//   ....[3]....
        /*0084*/ 	.word	0xffffffff


	//   ....[4]....
        /*0088*/ 	.word	0xffffffff


	//   ....[5]....
        /*008c*/ 	.word	0xffffffff


	//   ....[6]....
        /*0090*/ 	.word	0xffffffff


	//   ....[7]....
        /*0094*/ 	.word	0xffffffff


	//   ....[8]....
        /*0098*/ 	.word	0xffffffff


	//   ....[9]....
        /*009c*/ 	.word	0xffffffff


	//   ....[10]....
        /*00a0*/ 	.word	0xffffffff


	//   ....[11]....
        /*00a4*/ 	.word	0xffffffff


	//   ....[12]....
        /*00a8*/ 	.word	0xffffffff


	//   ....[13]....
        /*00ac*/ 	.word	0xffffffff


	//----- nvinfo : EIATTR_COOP_GROUP_INSTR_OFFSETS
	.align		4
.L_41:
        /*00b0*/ 	.byte	0x04, 0x28
        /*00b2*/ 	.short	(.L_43 - .L_42)


	//   ....[0]....
.L_42:
        /*00b4*/ 	.word	0x00000090


	//   ....[1]....
        /*00b8*/ 	.word	0x000004d0


	//   ....[2]....
        /*00bc*/ 	.word	0x00000680


	//   ....[3]....
        /*00c0*/ 	.word	0x00000820


	//   ....[4]....
        /*00c4*/ 	.word	0x00000920


	//   ....[5]....
        /*00c8*/ 	.word	0x00000a90


	//   ....[6]....
        /*00cc*/ 	.word	0x00000c30


	//   ....[7]....
        /*00d0*/ 	.word	0x00000de0


	//   ....[8]....
        /*00d4*/ 	.word	0x00002200


	//   ....[9]....
        /*00d8*/ 	.word	0x00002fe0


	//   ....[10]....
        /*00dc*/ 	.word	0x000031f0


	//   ....[11]....
        /*00e0*/ 	.word	0x00003220


	//   ....[12]....
        /*00e4*/ 	.word	0x00003c70


	//   ....[13]....
        /*00e8*/ 	.word	0x00003ea0


	//----- nvinfo : EIATTR_VRC_CTA_INIT_COUNT
	.align		4
.L_43:
        /*00ec*/ 	.byte	0x02, 0x4a
        /*00ee*/ 	.byte	0x80
	.zero		1


	//----- nvinfo : EIATTR_SYSCALL_OFFSETS
	.align		4
        /*00f0*/ 	.byte	0x04, 0x46
        /*00f2*/ 	.short	(.L_45 - .L_44)


	//   ....[0]....
.L_44:
        /*00f4*/ 	.word	0x000057f0


	//   ....[1]....
        /*00f8*/ 	.word	0x000058e0


	//   ....[2]....
        /*00fc*/ 	.word	0x00006050


	//   ....[3]....
        /*0100*/ 	.word	0x00006cd0


	//   ....[4]....
        /*0104*/ 	.word	0x00007920


	//   ....[5]....
        /*0108*/ 	.word	0x00008570


	//----- nvinfo : EIATTR_MBARRIER_INSTR_OFFSETS
	.align		4
.L_45:
        /*010c*/ 	.byte	0x04, 0x39
        /*010e*/ 	.short	(.L_47 - .L_46)


	//   ....[0]....
.L_46:
        /*0110*/ 	.word	0x000005f0
        /*0114*/ 	.word	0x000000ff
        /*0118*/ 	.word	0x00000000
        /*011c*/ 	.short	0x0100
        /*011e*/ 	.byte	0x08
	.zero		1


	//   ....[1]....
        /*0120*/ 	.word	0x00000600
        /*0124*/ 	.word	0x000000ff
        /*0128*/ 	.word	0x00000020
        /*012c*/ 	.short	0x0100
        /*012e*/ 	.byte	0x08
	.zero		1


	//   ....[2]....
        /*0130*/ 	.word	0x00000610
        /*0134*/ 	.word	0x000000ff
        /*0138*/ 	.word	0x00000008
        /*013c*/ 	.short	0x0100
        /*013e*/ 	.byte	0x08
	.zero		1


	//   ....[3]....
        /*0140*/ 	.word	0x00000620
        /*0144*/ 	.word	0x000000ff
        /*0148*/ 	.word	0x00000028
        /*014c*/ 	.short	0x0100
        /*014e*/ 	.byte	0x08
	.zero		1


	//   ....[4]....
        /*0150*/ 	.word	0x00000630
        /*0154*/ 	.word	0x000000ff
        /*0158*/ 	.word	0x00000010
        /*015c*/ 	.short	0x0100
        /*015e*/ 	.byte	0x08
	.zero		1


	//   ....[5]....
        /*0160*/ 	.word	0x00000640
        /*0164*/ 	.word	0x000000ff
        /*0168*/ 	.word	0x00000030
        /*016c*/ 	.short	0x0100
        /*016e*/ 	.byte	0x08
	.zero		1


	//   ....[6]....
        /*0170*/ 	.word	0x00000650
        /*0174*/ 	.word	0x000000ff
        /*0178*/ 	.word	0x00000018
        /*017c*/ 	.short	0x0100
        /*017e*/ 	.byte	0x08
	.zero		1


	//   ....[7]....
        /*0180*/ 	.word	0x00000660
        /*0184*/ 	.word	0x000000ff
        /*0188*/ 	.word	0x00000038
        /*018c*/ 	.short	0x0100
        /*018e*/ 	.byte	0x08
	.zero		1


	//   ....[8]....
        /*0190*/ 	.word	0x00000790
        /*0194*/ 	.word	0x000000ff
        /*0198*/ 	.word	0x00000040
        /*019c*/ 	.short	0x0100
        /*019e*/ 	.byte	0x08
	.zero		1


	//   ....[9]....
        /*01a0*/ 	.word	0x000007a0
        /*01a4*/ 	.word	0x000000ff
        /*01a8*/ 	.word	0x00000060
        /*01ac*/ 	.short	0x0100
        /*01ae*/ 	.byte	0x08
	.zero		1


	//   ....[10]....
        /*01b0*/ 	.word	0x000007b0
        /*01b4*/ 	.word	0x000000ff
        /*01b8*/ 	.word	0x00000048
        /*01bc*/ 	.short	0x0100
        /*01be*/ 	.byte	0x08
	.zero		1


	//   ....[11]....
        /*01c0*/ 	.word	0x000007c0
        /*01c4*/ 	.word	0x000000ff
        /*01c8*/ 	.word	0x00000068
        /*01cc*/ 	.short	0x0100
        /*01ce*/ 	.byte	0x08
	.zero		1


	//   ....[12]....
        /*01d0*/ 	.word	0x000007d0
        /*01d4*/ 	.word	0x000000ff
        /*01d8*/ 	.word	0x00000050
        /*01dc*/ 	.short	0x0100
        /*01de*/ 	.byte	0x08
	.zero		1


	//   ....[13]....
        /*01e0*/ 	.word	0x000007e0
        /*01e4*/ 	.word	0x000000ff
        /*01e8*/ 	.word	0x00000070
        /*01ec*/ 	.short	0x0100
        /*01ee*/ 	.byte	0x08
	.zero		1


	//   ....[14]....
        /*01f0*/ 	.word	0x000007f0
        /*01f4*/ 	.word	0x000000ff
        /*01f8*/ 	.word	0x00000058
        /*01fc*/ 	.short	0x0100
        /*01fe*/ 	.byte	0x08
	.zero		1


	//   ....[15]....
        /*0200*/ 	.word	0x00000800
        /*0204*/ 	.word	0x000000ff
        /*0208*/ 	.word	0x00000078
        /*020c*/ 	.short	0x0100
        /*020e*/ 	.byte	0x08
	.zero		1


	//   ....[16]....
        /*0210*/ 	.word	0x000008f0
        /*0214*/ 	.word	0x000000ff
        /*0218*/ 	.word	0x00000080
        /*021c*/ 	.short	0x0100
        /*021e*/ 	.byte	0x06
	.zero		1


	//   ....[17]....
        /*0220*/ 	.word	0x00000900
        /*0224*/ 	.word	0x000000ff
        /*0228*/ 	.word	0x00000088
        /*022c*/ 	.short	0x0100
        /*022e*/ 	.byte	0x06
	.zero		1


	//   ....[18]....
        /*0230*/ 	.word	0x00000a40
        /*0234*/ 	.word	0x000000ff
        /*0238*/ 	.word	0x00000090
        /*023c*/ 	.short	0x0100
        /*023e*/ 	.byte	0x06
	.zero		1


	//   ....[19]....
        /*0240*/ 	.word	0x00000a50
        /*0244*/ 	.word	0x000000ff
        /*0248*/ 	.word	0x000000a0
        /*024c*/ 	.short	0x0100
        /*024e*/ 	.byte	0x06
	.zero		1


	//   ....[20]....
        /*0250*/ 	.word	0x00000a60
        /*0254*/ 	.word	0x000000ff
        /*0258*/ 	.word	0x00000098
        /*025c*/ 	.short	0x0100
        /*025e*/ 	.byte	0x06
	.zero		1


	//   ....[21]....
        /*0260*/ 	.word	0x00000a70
        /*0264*/ 	.word	0x000000ff
        /*0268*/ 	.word	0x000000a8
        /*026c*/ 	.short	0x0100
        /*026e*/ 	.byte	0x06
	.zero		1


	//   ....[22]....
        /*0270*/ 	.word	0x00000ba0
        /*0274*/ 	.word	0x000000ff
        /*0278*/ 	.word	0x000000b0
        /*027c*/ 	.short	0x0100
        /*027e*/ 	.byte	0x08
	.zero		1


	//   ....[23]....
        /*0280*/ 	.word	0x00000bb0
        /*0284*/ 	.word	0x000000ff
        /*0288*/ 	.word	0x000000d0
        /*028c*/ 	.short	0x0100
        /*028e*/ 	.byte	0x08
	.zero		1


	//   ....[24]....
        /*0290*/ 	.word	0x00000bc0
        /*0294*/ 	.word	0x000000ff
        /*0298*/ 	.word	0x000000b8
        /*029c*/ 	.short	0x0100
        /*029e*/ 	.byte	0x08
	.zero		1


	//   ....[25]....
        /*02a0*/ 	.word	0x00000bd0
        /*02a4*/ 	.word	0x000000ff
        /*02a8*/ 	.word	0x000000d8
        /*02ac*/ 	.short	0x0100
        /*02ae*/ 	.byte	0x08
	.zero		1


	//   ....[26]....
        /*02b0*/ 	.word	0x00000be0
        /*02b4*/ 	.word	0x000000ff
        /*02b8*/ 	.word	0x000000c0
        /*02bc*/ 	.short	0x0100
        /*02be*/ 	.byte	0x08
	.zero		1


	//   ....[27]....
        /*02c0*/ 	.word	0x00000bf0
        /*02c4*/ 	.word	0x000000ff
        /*02c8*/ 	.word	0x000000e0
        /*02cc*/ 	.short	0x0100
        /*02ce*/ 	.byte	0x08
	.zero		1


	//   ....[28]....
        /*02d0*/ 	.word	0x00000c00
        /*02d4*/ 	.word	0x000000ff
        /*02d8*/ 	.word	0x000000c8
        /*02dc*/ 	.short	0x0100
        /*02de*/ 	.byte	0x08
	.zero		1


	//   ....[29]....
        /*02e0*/ 	.word	0x00000c10
        /*02e4*/ 	.word	0x000000ff
        /*02e8*/ 	.word	0x000000e8
        /*02ec*/ 	.short	0x0100
        /*02ee*/ 	.byte	0x08
	.zero		1


	//   ....[30]....
        /*02f0*/ 	.word	0x00000d00
        /*02f4*/ 	.word	0x000000ff
        /*02f8*/ 	.word	0x000000f0
        /*02fc*/ 	.short	0x0100
        /*02fe*/ 	.byte	0x06
	.zero		1


	//   ....[31]....
        /*0300*/ 	.word	0x00000d10
        /*0304*/ 	.word	0x000000ff
        /*0308*/ 	.word	0x00000100
        /*030c*/ 	.short	0x0100
        /*030e*/ 	.byte	0x06
	.zero		1


	//   ....[32]....
        /*0310*/ 	.word	0x00000d20
        /*0314*/ 	.word	0x000000ff
        /*0318*/ 	.word	0x000000f8
        /*031c*/ 	.short	0x0100
        /*031e*/ 	.byte	0x06
	.zero		1


	//   ....[33]....
        /*0320*/ 	.word	0x00000d30
        /*0324*/ 	.word	0x000000ff
        /*0328*/ 	.word	0x00000108
        /*032c*/ 	.short	0x0100
        /*032e*/ 	.byte	0x06
	.zero		1


	//   ....[34]....
        /*0330*/ 	.word	0x000018c0
        /*0334*/ 	.word	0x00000002
        /*0338*/ 	.word	0x00000100
        /*033c*/ 	.short	0x010a
        /*033e*/ 	.byte	0xff
	.zero		1


	//   ....[35]....
        /*0340*/ 	.word	0x000018f0
        /*0344*/ 	.word	0x00000002
        /*0348*/ 	.word	0x000000f0
        /*034c*/ 	.short	0x0101
        /*034e*/ 	.byte	0xff
	.zero		1


	//   ....[36]....
        /*0350*/ 	.word	0x000019c0
        /*0354*/ 	.word	0x000000ff
        /*0358*/ 	.word	0x00000020
        /*035c*/ 	.short	0x010a
        /*035e*/ 	.byte	0x08
	.zero		1


	//   ....[37]....
        /*0360*/ 	.word	0x00001a80
        /*0364*/ 	.word	0x000000ff
        /*0368*/ 	.word	0x00000020
        /*036c*/ 	.short	0x010a
        /*036e*/ 	.byte	0x21
	.zero		1


	//   ....[38]....
        /*0370*/ 	.word	0x00001c10
        /*0374*/ 	.word	0x000000ff
        /*0378*/ 	.word	0x00000020
        /*037c*/ 	.short	0x010a
        /*037e*/ 	.byte	0x08
	.zero		1


	//   ....[39]....
        /*0380*/ 	.word	0x00001df0
        /*0384*/ 	.word	0x000000ff
        /*0388*/ 	.word	0x00000088
        /*038c*/ 	.short	0x0101
        /*038e*/ 	.byte	0x05
	.zero		1


	//   ....[40]....
        /*0390*/ 	.word	0x00001e10
        /*0394*/ 	.word	0x000000ff
        /*0398*/ 	.word	0x00000020
        /*039c*/ 	.short	0x010a
        /*039e*/ 	.byte	0x08
	.zero		1


	//   ....[41]....
        /*03a0*/ 	.word	0x00001eb0
        /*03a4*/ 	.word	0x000000ff
        /*03a8*/ 	.word	0x00000020
        /*03ac*/ 	.short	0x010a
        /*03ae*/ 	.byte	0x21
	.zero		1


	//   ....[42]....
        /*03b0*/ 	.word	0x00002040
        /*03b4*/ 	.word	0x000000ff
        /*03b8*/ 	.word	0x00000020
        /*03bc*/ 	.short	0x010a
        /*03be*/ 	.byte	0x08
	.zero		1


	//   ....[43]....
        /*03c0*/ 	.word	0x00002230
        /*03c4*/ 	.word	0x00000002
        /*03c8*/ 	.word	0x00000090
        /*03cc*/ 	.short	0x010a
        /*03ce*/ 	.byte	0xff
	.zero		1


	//   ....[44]....
        /*03d0*/ 	.word	0x000022f0
        /*03d4*/ 	.word	0x00000002
        /*03d8*/ 	.word	0x00000000
        /*03dc*/ 	.short	0x0101
        /*03de*/ 	.byte	0xff
	.zero		1


	//   ....[45]....
        /*03e0*/ 	.word	0x00002850
        /*03e4*/ 	.word	0x000000ff
        /*03e8*/ 	.word	0x00000000
        /*03ec*/ 	.short	0x010a
        /*03ee*/ 	.byte	0x04
	.zero		1


	//   ....[46]....
        /*03f0*/ 	.word	0x000028e0
        /*03f4*/ 	.word	0x000000ff
        /*03f8*/ 	.word	0x00000000
        /*03fc*/ 	.short	0x010a
        /*03fe*/ 	.byte	0x04
	.zero		1


	//   ....[47]....
        /*0400*/ 	.word	0x00002970
        /*0404*/ 	.word	0x000000ff
        /*0408*/ 	.word	0x00000000
        /*040c*/ 	.short	0x010a
        /*040e*/ 	.byte	0x04
	.zero		1


	//   ....[48]....
        /*0410*/ 	.word	0x00002a10
        /*0414*/ 	.word	0x00000000
        /*0418*/ 	.word	0x00000000
        /*041c*/ 	.short	0x010a
        /*041e*/ 	.byte	0xff
	.zero		1


	//   ....[49]....
        /*0420*/ 	.word	0x00002b40
        /*0424*/ 	.word	0x00000000
        /*0428*/ 	.word	0x000000f0
        /*042c*/ 	.short	0x010a
        /*042e*/ 	.byte	0xff
	.zero		1


	//   ....[50]....
        /*0430*/ 	.word	0x00002bb0
        /*0434*/ 	.word	0x00000000
        /*0438*/ 	.word	0x00000000
        /*043c*/ 	.short	0x0101
        /*043e*/ 	.byte	0xff
	.zero		1


	//   ....[51]....
        /*0440*/ 	.word	0x00002bd0
        /*0444*/ 	.word	0x000000ff
        /*0448*/ 	.word	0x000000a0
        /*044c*/ 	.short	0x010a
        /*044e*/ 	.byte	0x05
	.zero		1


	//   ....[52]....
        /*0450*/ 	.word	0x00002cf0
        /*0454*/ 	.word	0x00000000
        /*0458*/ 	.word	0x00000090
        /*045c*/ 	.short	0x010a
        /*045e*/ 	.byte	0xff
	.zero		1


	//   ....[53]....
        /*0460*/ 	.word	0x00002df0
        /*0464*/ 	.word	0x00000000
        /*0468*/ 	.word	0x00000000
        /*046c*/ 	.short	0x0101
        /*046e*/ 	.byte	0xff
	.zero		1


	//   ....[54]....
        /*0470*/ 	.word	0x00002e80
        /*0474*/ 	.word	0x000000ff
        /*0478*/ 	.word	0x000000a0
        /*047c*/ 	.short	0x0106
        /*047e*/ 	.byte	0x05
	.zero		1


	//   ....[55]....
        /*0480*/ 	.word	0x00002ea0
        /*0484*/ 	.word	0x000000ff
        /*0488*/ 	.word	0x000000a0
        /*048c*/ 	.short	0x010a
        /*048e*/ 	.byte	0x05
	.zero		1


	//   ....[56]....
        /*0490*/ 	.word	0x00002f30
        /*0494*/ 	.word	0x000000ff
        /*0498*/ 	.word	0x000000a0
        /*049c*/ 	.short	0x0106
        /*049e*/ 	.byte	0x04
	.zero		1


	//   ....[57]....
        /*04a0*/ 	.word	0x00002f70
        /*04a4*/ 	.word	0x00000000
        /*04a8*/ 	.word	0x000000a0
        /*04ac*/ 	.short	0x010a
        /*04ae*/ 	.byte	0xff
	.zero		1


	//   ....[58]....
        /*04b0*/ 	.word	0x000034c0
        /*04b4*/ 	.word	0x00000000
        /*04b8*/ 	.word	0x00000090
        /*04bc*/ 	.short	0x010a
        /*04be*/ 	.byte	0xff
	.zero		1


	//   ....[59]....
        /*04c0*/ 	.word	0x000035d0
        /*04c4*/ 	.word	0x00000003
        /*04c8*/ 	.word	0x00000000
        /*04cc*/ 	.short	0x0101
        /*04ce*/ 	.byte	0xff
	.zero		1


	//   ....[60]....
        /*04d0*/ 	.word	0x000035e0
        /*04d4*/ 	.word	0x000000ff
        /*04d8*/ 	.word	0x00000000
        /*04dc*/ 	.short	0x010a
        /*04de*/ 	.byte	0x06
	.zero		1


	//   ....[61]....
        /*04e0*/ 	.word	0x00003600
        /*04e4*/ 	.word	0x000000ff
        /*04e8*/ 	.word	0x000000d0
        /*04ec*/ 	.short	0x010a
        /*04ee*/ 	.byte	0x07
	.zero		1


	//   ....[62]....
        /*04f0*/ 	.word	0x000036d0
        /*04f4*/ 	.word	0x000000ff
        /*04f8*/ 	.word	0x00000000
        /*04fc*/ 	.short	0x010a
        /*04fe*/ 	.byte	0x06
	.zero		1


	//   ....[63]....
        /*0500*/ 	.word	0x00003800
        /*0504*/ 	.word	0x000000ff
        /*0508*/ 	.word	0x00000000
        /*050c*/ 	.short	0x010a
        /*050e*/ 	.byte	0x1a
	.zero		1


	//   ....[64]....
        /*0510*/ 	.word	0x00003aa0
        /*0514*/ 	.word	0x000000ff
        /*0518*/ 	.word	0x00000000
        /*051c*/ 	.short	0x010a
        /*051e*/ 	.byte	0x06
	.zero		1


	//   ....[65]....
        /*0520*/ 	.word	0x00003b30
        /*0524*/ 	.word	0x000000ff
        /*0528*/ 	.word	0x00000000
        /*052c*/ 	.short	0x010a
        /*052e*/ 	.byte	0x06
	.zero		1


	//   ....[66]....
        /*0530*/ 	.word	0x00003bc0
        /*0534*/ 	.word	0x000000ff
        /*0538*/ 	.word	0x00000000
        /*053c*/ 	.short	0x010a
        /*053e*/ 	.byte	0x06
	.zero		1


	//   ....[67]....
        /*0540*/ 	.word	0x00003c50
        /*0544*/ 	.word	0x000000ff
        /*0548*/ 	.word	0x00000000
        /*054c*/ 	.short	0x010a
        /*054e*/ 	.byte	0x07
	.zero		1


	//   ....[68]....
        /*0550*/ 	.word	0x00004090
        /*0554*/ 	.word	0x00000000
        /*0558*/ 	.word	0x00000090
        /*055c*/ 	.short	0x010a
        /*055e*/ 	.byte	0xff
	.zero		1


	//   ....[69]....
        /*0560*/ 	.word	0x00004150
        /*0564*/ 	.word	0x00000000
        /*0568*/ 	.word	0x00000000
        /*056c*/ 	.short	0x0101
        /*056e*/ 	.byte	0xff
	.zero		1


	//   ....[70]....
        /*0570*/ 	.word	0x00004470
        /*0574*/ 	.word	0x000000ff
        /*0578*/ 	.word	0x00000088
        /*057c*/ 	.short	0x010a
        /*057e*/ 	.byte	0x04
	.zero		1


	//   ....[71]....
        /*0580*/ 	.word	0x00004670
        /*0584*/ 	.word	0x000000ff
        /*0588*/ 	.word	0x00000060
        /*058c*/ 	.short	0x010a
        /*058e*/ 	.byte	0x04
	.zero		1


	//   ....[72]....
        /*0590*/ 	.word	0x000047e0
        /*0594*/ 	.word	0x000000ff
        /*0598*/ 	.word	0x00000040
        /*059c*/ 	.short	0x010b
        /*059e*/ 	.byte	0x04
	.zero		1


	//   ....[73]....
        /*05a0*/ 	.word	0x000047f0
        /*05a4*/ 	.word	0x000000ff
        /*05a8*/ 	.word	0x00000000
        /*05ac*/ 	.short	0x0101
        /*05ae*/ 	.byte	0x06
	.zero		1


	//   ....[74]....
        /*05b0*/ 	.word	0x00004800
        /*05b4*/ 	.word	0x000000ff
        /*05b8*/ 	.word	0x00000068
        /*05bc*/ 	.short	0x010a
        /*05be*/ 	.byte	0x04
	.zero		1


	//   ....[75]....
        /*05c0*/ 	.word	0x00004950
        /*05c4*/ 	.word	0x000000ff
        /*05c8*/ 	.word	0x00000048
        /*05cc*/ 	.short	0x010b
        /*05ce*/ 	.byte	0x04
	.zero		1


	//   ....[76]....
        /*05d0*/ 	.word	0x00004960
        /*05d4*/ 	.word	0x000000ff
        /*05d8*/ 	.word	0x00000000
        /*05dc*/ 	.short	0x0101
        /*05de*/ 	.byte	0x06
	.zero		1


	//   ....[77]....
        /*05e0*/ 	.word	0x00004970
        /*05e4*/ 	.word	0x000000ff
        /*05e8*/ 	.word	0x00000070
        /*05ec*/ 	.short	0x010a
        /*05ee*/ 	.byte	0x04
	.zero		1


	//   ....[78]....
        /*05f0*/ 	.word	0x00004af0
        /*05f4*/ 	.word	0x000000ff
        /*05f8*/ 	.word	0x00000050
        /*05fc*/ 	.short	0x010b
        /*05fe*/ 	.byte	0x04
	.zero		1


	//   ....[79]....
        /*0600*/ 	.word	0x00004b30
        /*0604*/ 	.word	0x000000ff
        /*0608*/ 	.word	0x00000000
        /*060c*/ 	.short	0x0101
        /*060e*/ 	.byte	0x06
	.zero		1


	//   ....[80]....
        /*0610*/ 	.word	0x00004b70
        /*0614*/ 	.word	0x000000ff
        /*0618*/ 	.word	0x00000078
        /*061c*/ 	.short	0x010a
        /*061e*/ 	.byte	0x04
	.zero		1


	//   ....[81]....
        /*0620*/ 	.word	0x00004db0
        /*0624*/ 	.word	0x000000ff
        /*0628*/ 	.word	0x00000058
        /*062c*/ 	.short	0x010b
        /*062e*/ 	.byte	0x04
	.zero		1


	//   ....[82]....
        /*0630*/ 	.word	0x00004dd0
        /*0634*/ 	.word	0x000000ff
        /*0638*/ 	.word	0x00000000
        /*063c*/ 	.short	0x0101
        /*063e*/ 	.byte	0x05
	.zero		1


	//   ....[83]....
        /*0640*/ 	.word	0x00004e00
        /*0644*/ 	.word	0x000000ff
        /*0648*/ 	.word	0x00000060
        /*064c*/ 	.short	0x010a
        /*064e*/ 	.byte	0x04
	.zero		1


	//   ....[84]....
        /*0650*/ 	.word	0x00004e20
        /*0654*/ 	.word	0x000000ff
        /*0658*/ 	.word	0x00000068
        /*065c*/ 	.short	0x010a
        /*065e*/ 	.byte	0x04
	.zero		1


	//   ....[85]....
        /*0660*/ 	.word	0x00004e40
        /*0664*/ 	.word	0x000000ff
        /*0668*/ 	.word	0x00000070
        /*066c*/ 	.short	0x010a
        /*066e*/ 	.byte	0x04
	.zero		1


	//   ....[86]....
        /*0670*/ 	.word	0x00004e80
        /*0674*/ 	.word	0x00000000
        /*0678*/ 	.word	0x00000078
        /*067c*/ 	.short	0x010a
        /*067e*/ 	.byte	0xff
	.zero		1


	//   ....[87]....
        /*0680*/ 	.word	0x000051b0
        /*0684*/ 	.word	0x00000000
        /*0688*/ 	.word	0x00000090
        /*068c*/ 	.short	0x010a
        /*068e*/ 	.byte	0xff
	.zero		1


	//   ....[88]....
        /*0690*/ 	.word	0x000052c0
        /*0694*/ 	.word	0x00000000
        /*0698*/ 	.word	0x00000000
        /*069c*/ 	.short	0x0101
        /*069e*/ 	.byte	0xff
	.zero		1


	//   ....[89]....
        /*06a0*/ 	.word	0x00005d10
        /*06a4*/ 	.word	0x000000ff
        /*06a8*/ 	.word	0x00000040
        /*06ac*/ 	.short	0x010a
        /*06ae*/ 	.byte	0x30
	.zero		1


	//   ....[90]....
        /*06b0*/ 	.word	0x00005d50
        /*06b4*/ 	.word	0x00000040
        /*06b8*/ 	.word	0x000000b0
        /*06bc*/ 	.short	0x010a
        /*06be*/ 	.byte	0xff
	.zero		1


	//   ....[91]....
        /*06c0*/ 	.word	0x00005e40
        /*06c4*/ 	.word	0x000000ff
        /*06c8*/ 	.word	0x00000040
        /*06cc*/ 	.short	0x010a
        /*06ce*/ 	.byte	0x30
	.zero		1


	//   ....[92]....
        /*06d0*/ 	.word	0x00005f30
        /*06d4*/ 	.word	0x00000040
        /*06d8*/ 	.word	0x000000b0
        /*06dc*/ 	.short	0x010a
        /*06de*/ 	.byte	0xff
	.zero		1


	//   ....[93]....
        /*06e0*/ 	.word	0x00006a00
        /*06e4*/ 	.word	0x00000000
        /*06e8*/ 	.word	0x00000000
        /*06ec*/ 	.short	0x0101
        /*06ee*/ 	.byte	0xff
	.zero		1


	//   ....[94]....
        /*06f0*/ 	.word	0x00006a10
        /*06f4*/ 	.word	0x00000002
        /*06f8*/ 	.word	0x00000040
        /*06fc*/ 	.short	0x010a
        /*06fe*/ 	.byte	0xff
	.zero		1


	//   ....[95]....
        /*0700*/ 	.word	0x00006af0
        /*0704*/ 	.word	0x00000002
        /*0708*/ 	.word	0x00000040
        /*070c*/ 	.short	0x010a
        /*070e*/ 	.byte	0xff
	.zero		1


	//   ....[96]....
        /*0710*/ 	.word	0x00007650
        /*0714*/ 	.word	0x00000048
        /*0718*/ 	.word	0x00000000
        /*071c*/ 	.short	0x0101
        /*071e*/ 	.byte	0xff
	.zero		1


	//   ....[97]....
        /*0720*/ 	.word	0x00007670
        /*0724*/ 	.word	0x00000000
        /*0728*/ 	.word	0x00000040
        /*072c*/ 	.short	0x010a
        /*072e*/ 	.byte	0xff
	.zero		1


	//   ....[98]....
        /*0730*/ 	.word	0x00007740
        /*0734*/ 	.word	0x00000000
        /*0738*/ 	.word	0x00000040
        /*073c*/ 	.short	0x010a
        /*073e*/ 	.byte	0xff
	.zero		1


	//   ....[99]....
        /*0740*/ 	.word	0x000082a0
        /*0744*/ 	.word	0x00000048
        /*0748*/ 	.word	0x00000000
        /*074c*/ 	.short	0x0101
        /*074e*/ 	.byte	0xff
	.zero		1


	//   ....[100]....
        /*0750*/ 	.word	0x000082c0
        /*0754*/ 	.word	0x00000000
        /*0758*/ 	.word	0x00000040
        /*075c*/ 	.short	0x010a
        /*075e*/ 	.byte	0xff
	.zero		1


	//   ....[101]....
        /*0760*/ 	.word	0x00008390
        /*0764*/ 	.word	0x00000000
        /*0768*/ 	.word	0x00000040
        /*076c*/ 	.short	0x010a
        /*076e*/ 	.byte	0xff
	.zero		1


	//   ....[102]....
        /*0770*/ 	.word	0x000086d0
        /*0774*/ 	.word	0x000000ff
        /*0778*/ 	.word	0x00000000
        /*077c*/ 	.short	0x0101
        /*077e*/ 	.byte	0x05
	.zero		1


	//   ....[103]....
        /*0780*/ 	.word	0x00008f50
        /*0784*/ 	.word	0x00000000
        /*0788*/ 	.word	0x00000000
        /*078c*/ 	.short	0x0101
        /*078e*/ 	.byte	0xff
	.zero		1


	//   ....[104]....
        /*0790*/ 	.word	0x000091c0
        /*0794*/ 	.word	0x000000ff
        /*0798*/ 	.word	0x00000000
        /*079c*/ 	.short	0x0101
        /*079e*/ 	.byte	0x04
	.zero		1


	//   ....[105]....
        /*07a0*/ 	.word	0x000091e0
        /*07a4*/ 	.word	0x00000002
        /*07a8*/ 	.word	0x00000100
        /*07ac*/ 	.short	0x010a
        /*07ae*/ 	.byte	0xff
	.zero		1


	//   ....[106]....
        /*07b0*/ 	.word	0x00009240
        /*07b4*/ 	.word	0x00000002
        /*07b8*/ 	.word	0x00000020
        /*07bc*/ 	.short	0x010a
        /*07be*/ 	.byte	0xff
	.zero		1


	//   ....[107]....
        /*07c0*/ 	.word	0x000092a0
        /*07c4*/ 	.word	0x00000002
        /*07c8*/ 	.word	0x00000020
        /*07cc*/ 	.short	0x010a
        /*07ce*/ 	.byte	0xff
	.zero		1


	//   ....[108]....
        /*07d0*/ 	.word	0x000092f0
        /*07d4*/ 	.word	0x00000002
        /*07d8*/ 	.word	0x00000090
        /*07dc*/ 	.short	0x010a
        /*07de*/ 	.byte	0xff
	.zero		1


	//   ....[109]....
        /*07e0*/ 	.word	0x00009350
        /*07e4*/ 	.word	0x00000000
        /*07e8*/ 	.word	0x00000000
        /*07ec*/ 	.short	0x010a
        /*07ee*/ 	.byte	0xff
	.zero		1


	//   ....[110]....
        /*07f0*/ 	.word	0x000093b0
        /*07f4*/ 	.word	0x00000000
        /*07f8*/ 	.word	0x00000000
        /*07fc*/ 	.short	0x010a
        /*07fe*/ 	.byte	0xff
	.zero		1


	//   ....[111]....
        /*0800*/ 	.word	0x00009410
        /*0804*/ 	.word	0x00000000
        /*0808*/ 	.word	0x00000000
        /*080c*/ 	.short	0x010a
        /*080e*/ 	.byte	0xff
	.zero		1


	//   ....[112]....
        /*0810*/ 	.word	0x00009460
        /*0814*/ 	.word	0x00000000
        /*0818*/ 	.word	0x000000f0
        /*081c*/ 	.short	0x010a
        /*081e*/ 	.byte	0xff
	.zero		1


	//   ....[113]....
        /*0820*/ 	.word	0x000094c0
        /*0824*/ 	.word	0x00000000
        /*0828*/ 	.word	0x000000a0
        /*082c*/ 	.short	0x010a
        /*082e*/ 	.byte	0xff
	.zero		1


	//   ....[114]....
        /*0830*/ 	.word	0x00009510
        /*0834*/ 	.word	0x00000000
        /*0838*/ 	.word	0x00000090
        /*083c*/ 	.short	0x010a
        /*083e*/ 	.byte	0xff
	.zero		1


	//   ....[115]....
        /*0840*/ 	.word	0x00009570
        /*0844*/ 	.word	0x00000000
        /*0848*/ 	.word	0x000000a0
        /*084c*/ 	.short	0x010a
        /*084e*/ 	.byte	0xff
	.zero		1


	//   ....[116]....
        /*0850*/ 	.word	0x000095c0
        /*0854*/ 	.word	0x00000000
        /*0858*/ 	.word	0x00000090
        /*085c*/ 	.short	0x010a
        /*085e*/ 	.byte	0xff
	.zero		1


	//   ....[117]....
        /*0860*/ 	.word	0x00009620
        /*0864*/ 	.word	0x00000002
        /*0868*/ 	.word	0x000000d0
        /*086c*/ 	.short	0x010a
        /*086e*/ 	.byte	0xff
	.zero		1


	//   ....[118]....
        /*0870*/ 	.word	0x00009680
        /*0874*/ 	.word	0x00000000
        /*0878*/ 	.word	0x00000000
        /*087c*/ 	.short	0x010a
        /*087e*/ 	.byte	0xff
	.zero		1


	//   ....[119]....
        /*0880*/ 	.word	0x000096e0
        /*0884*/ 	.word	0x00000000
        /*0888*/ 	.word	0x00000000
        /*088c*/ 	.short	0x010a
        /*088e*/ 	.byte	0xff
	.zero		1


	//   ....[120]....
        /*0890*/ 	.word	0x00009740
        /*0894*/ 	.word	0x00000000
        /*0898*/ 	.word	0x00000000
        /*089c*/ 	.short	0x010a
        /*089e*/ 	.byte	0xff
	.zero		1


	//   ....[121]....
        /*08a0*/ 	.word	0x000097a0
        /*08a4*/ 	.word	0x00000000
        /*08a8*/ 	.word	0x00000000
        /*08ac*/ 	.short	0x010a
        /*08ae*/ 	.byte	0xff
	.zero		1


	//   ....[122]....
        /*08b0*/ 	.word	0x00009800
        /*08b4*/ 	.word	0x00000000
        /*08b8*/ 	.word	0x00000000
        /*08bc*/ 	.short	0x010a
        /*08be*/ 	.byte	0xff
	.zero		1


	//   ....[123]....
        /*08c0*/ 	.word	0x00009850
        /*08c4*/ 	.word	0x00000000
        /*08c8*/ 	.word	0x00000090
        /*08cc*/ 	.short	0x010a
        /*08ce*/ 	.byte	0xff
	.zero		1


	//   ....[124]....
        /*08d0*/ 	.word	0x000098b0
        /*08d4*/ 	.word	0x00000000
        /*08d8*/ 	.word	0x00000088
        /*08dc*/ 	.short	0x010a
        /*08de*/ 	.byte	0xff
	.zero		1


	//   ....[125]....
        /*08e0*/ 	.word	0x00009910
        /*08e4*/ 	.word	0x00000000
        /*08e8*/ 	.word	0x00000060
        /*08ec*/ 	.short	0x010a
        /*08ee*/ 	.byte	0xff
	.zero		1


	//   ....[126]....
        /*08f0*/ 	.word	0x00009970
        /*08f4*/ 	.word	0x00000000
        /*08f8*/ 	.word	0x00000068
        /*08fc*/ 	.short	0x010a
        /*08fe*/ 	.byte	0xff
	.zero		1


	//   ....[127]....
        /*0900*/ 	.word	0x000099d0
        /*0904*/ 	.word	0x00000000
        /*0908*/ 	.word	0x00000070
        /*090c*/ 	.short	0x010a
        /*090e*/ 	.byte	0xff
	.zero		1


	//   ....[128]....
        /*0910*/ 	.word	0x00009a30
        /*0914*/ 	.word	0x00000000
        /*0918*/ 	.word	0x00000078
        /*091c*/ 	.short	0x010a
        /*091e*/ 	.byte	0xff
	.zero		1


	//   ....[129]....
        /*0920*/ 	.word	0x00009a90
        /*0924*/ 	.word	0x00000000
        /*0928*/ 	.word	0x00000060
        /*092c*/ 	.short	0x010a
        /*092e*/ 	.byte	0xff
	.zero		1


	//   ....[130]....
        /*0930*/ 	.word	0x00009af0
        /*0934*/ 	.word	0x00000000
        /*0938*/ 	.word	0x00000068
        /*093c*/ 	.short	0x010a
        /*093e*/ 	.byte	0xff
	.zero		1


	//   ....[131]....
        /*0940*/ 	.word	0x00009b50
        /*0944*/ 	.word	0x00000000
        /*0948*/ 	.word	0x00000070
        /*094c*/ 	.short	0x010a
        /*094e*/ 	.byte	0xff
	.zero		1


	//   ....[132]....
        /*0950*/ 	.word	0x00009ba0
        /*0954*/ 	.word	0x00000000
        /*0958*/ 	.word	0x00000090
        /*095c*/ 	.short	0x010a
        /*095e*/ 	.byte	0xff
	.zero		1


	//   ....[133]....
        /*0960*/ 	.word	0x00009c00
        /*0964*/ 	.word	0x00000002
        /*0968*/ 	.word	0x00000040
        /*096c*/ 	.short	0x010a
        /*096e*/ 	.byte	0xff
	.zero		1


	//   ....[134]....
        /*0970*/ 	.word	0x00009c50
        /*0974*/ 	.word	0x00000040
        /*0978*/ 	.word	0x000000b0
        /*097c*/ 	.short	0x010a
        /*097e*/ 	.byte	0xff
	.zero		1


	//   ....[135]....
        /*0980*/ 	.word	0x00009ca0
        /*0984*/ 	.word	0x00000002
        /*0988*/ 	.word	0x00000040
        /*098c*/ 	.short	0x010a
        /*098e*/ 	.byte	0xff
	.zero		1


	//   ....[136]....
        /*0990*/ 	.word	0x00009cf0
        /*0994*/ 	.word	0x00000000
        /*0998*/ 	.word	0x00000040
        /*099c*/ 	.short	0x010a
        /*099e*/ 	.byte	0xff
	.zero		1


	//   ....[137]....
        /*09a0*/ 	.word	0x00009d40
        /*09a4*/ 	.word	0x00000000
        /*09a8*/ 	.word	0x00000040
        /*09ac*/ 	.short	0x010a
        /*09ae*/ 	.byte	0xff
	.zero		1


	//----- nvinfo : EIATTR_NUM_MBARRIERS
	.align		4
.L_47:
        /*09b0*/ 	.byte	0x03, 0x38
        /*09b2*/ 	.short	0x0022


	//----- nvinfo : EIATTR_EXIT_INSTR_OFFSETS
	.align		4
        /*09b4*/ 	.byte	0x04, 0x1c
        /*09b6*/ 	.short	(.L_49 - .L_48)


	//   ....[0]....
.L_48:
        /*09b8*/ 	.word	0x00002a40


	//   ....[1]....
        /*09bc*/ 	.word	0x00002f40


	//   ....[2]....
        /*09c0*/ 	.word	0x00002fa0


	//   ....[3]....
        /*09c4*/ 	.word	0x00003eb0


	//   ....[4]....
        /*09c8*/ 	.word	0x00004eb0


	//   ....[5]....
        /*09cc*/ 	.word	0x00004ef0


	//   ....[6]....
        /*09d0*/ 	.word	0x000090b0


	//   ....[7]....
        /*09d4*/ 	.word	0x00009130


	//   ....[8]....
        /*09d8*/ 	.word	0x00009160


	//   ....[9]....
        /*09dc*/ 	.word	0x000091d0


	//----- nvinfo : EIATTR_MAX_THREADS
	.align		4
.L_49:
        /*09e0*/ 	.byte	0x04, 0x05
        /*09e2*/ 	.short	(.L_51 - .L_50)
.L_50:
        /*09e4*/ 	.word	0x00000100
        /*09e8*/ 	.word	0x00000001
        /*09ec*/ 	.word	0x00000001


	//----- nvinfo : EIATTR_CRS_STACK_SIZE
	.align		4
.L_51:
        /*09f0*/ 	.byte	0x04, 0x1e
        /*09f2*/ 	.short	(.L_53 - .L_52)
.L_52:
        /*09f4*/ 	.word	0x00000000


	//----- nvinfo : EIATTR_CBANK_PARAM_SIZE
	.align		4
.L_53:
        /*09f8*/ 	.byte	0x03, 0x19
        /*09fa*/ 	.short	0x0800


	//----- nvinfo : EIATTR_PARAM_CBANK
	.align		4
        /*09fc*/ 	.byte	0x04, 0x0a
        /*09fe*/ 	.short	(.L_55 - .L_54)
	.align		4
.L_54:
        /*0a00*/ 	.word	index@(.nv.constant0._ZN7cutlass13device_kernelINS_4gemm6kernel13GemmUniversalIN4cute5tupleIJiiiiEEENS1_10collective13CollectiveMmaINS1_35MainloopSm100TmaUmmaWarpSpecializedILi4ELi2ELi4ENS5_IJNS4_1CILi1EEENSA_ILi8EEESB_EEEEENS5_IJNSA_ILi128EEESF_NSA_ILi64EEEEEENS_6half_tENS5_IJSB_llEEESI_SJ_NS4_8TiledMMAINS4_8MMA_AtomIJNS4_20SM100_MMA_F16BF16_SSISI_SI_fLi128ELi128ELNS4_4UMMA5MajorE1ELSO_1ELNSN_7ScaleInE0ELSP_0EEEEEENS4_6LayoutINS5_IJSB_SB_SB_EEENS5_IJNSA_ILi0EEESU_SU_EEEEENS5_IJNS4_10UnderscoreESX_SX_EEEEENS4_23SM90_TMA_LOAD_MULTICASTENS4_14ComposedLayoutINS4_7SwizzleILi3ELi4ELi3EEENS4_18smem_ptr_flag_bitsILi16EEENSS_INS5_IJSG_SC_EEENS5_IJSB_SG_EEEEEEEvNS4_8identityENS4_13SM90_TMA_LOADES19_vS1A_EENS_8epilogue10collective18CollectiveEpilogueINS1D_23Sm100TmaWarpSpecializedILi4ELi2ELi32ELb1ELb0EEEJSH_NS5_IJNSS_ISF_SB_EENSS_INSA_ILi32EEESB_EEEEESI_NS5_IJlSB_lEEESI_S1M_NS1D_6fusion15FusionCallbacksIS1H_NS1N_17LinearCombinationISI_fSI_fLNS_15FloatRoundStyleE2EEESH_S1L_JEEENS4_5SM1004TMEM4LOAD26SM100_TMEM_LOAD_32dp32b32xES1B_NS11_INS12_ILi2ELi4ELi3EEES15_NSS_INS5_IJSC_S1J_EEENS5_IJS1J_SB_EEEEEEENS4_39AutoVectorizingCopyWithAssumedAlignmentILi128EEENS4_14SM90_TMA_STOREES21_S23_S23_EEEvvEEEEvNT_6ParamsE)
        /*0a04*/ 	.short	0x0380
        /*0a06*/ 	.short	0x0800


	//----- nvinfo : EIATTR_SW_WAR
	.align		4
.L_55:
        /*0a08*/ 	.byte	0x04, 0x36
        /*0a0a*/ 	.short	(.L_57 - .L_56)
.L_56:
        /*0a0c*/ 	.word	0x00000008
.L_57:


//--------------------- .nv.callgraph             --------------------------
	.section	.nv.callgraph,"",@"SHT_CUDA_CALLGRAPH"
	.align	4
	.sectionentsize	8
	.align		4
        /*0000*/ 	.word	0x00000000
	.align		4
        /*0004*/ 	.word	0xffffffff
	.align		4
        /*0008*/ 	.word	index@(_ZN7cutlass13device_kernelINS_4gemm6kernel13GemmUniversalIN4cute5tupleIJiiiiEEENS1_10collective13CollectiveMmaINS1_35MainloopSm100TmaUmmaWarpSpecializedILi4ELi2ELi4ENS5_IJNS4_1CILi1EEENSA_ILi8EEESB_EEEEENS5_IJNSA_ILi128EEESF_NSA_ILi64EEEEEENS_6half_tENS5_IJSB_llEEESI_SJ_NS4_8TiledMMAINS4_8MMA_AtomIJNS4_20SM100_MMA_F16BF16_SSISI_SI_fLi128ELi128ELNS4_4UMMA5MajorE1ELSO_1ELNSN_7ScaleInE0ELSP_0EEEEEENS4_6LayoutINS5_IJSB_SB_SB_EEENS5_IJNSA_ILi0EEESU_SU_EEEEENS5_IJNS4_10UnderscoreESX_SX_EEEEENS4_23SM90_TMA_LOAD_MULTICASTENS4_14ComposedLayoutINS4_7SwizzleILi3ELi4ELi3EEENS4_18smem_ptr_flag_bitsILi16EEENSS_INS5_IJSG_SC_EEENS5_IJSB_SG_EEEEEEEvNS4_8identityENS4_13SM90_TMA_LOADES19_vS1A_EENS_8epilogue10collective18CollectiveEpilogueINS1D_23Sm100TmaWarpSpecializedILi4ELi2ELi32ELb1ELb0EEEJSH_NS5_IJNSS_ISF_SB_EENSS_INSA_ILi32EEESB_EEEEESI_NS5_IJlSB_lEEESI_S1M_NS1D_6fusion15FusionCallbacksIS1H_NS1N_17LinearCombinationISI_fSI_fLNS_15FloatRoundStyleE2EEESH_S1L_JEEENS4_5SM1004TMEM4LOAD26SM100_TMEM_LOAD_32dp32b32xES1B_NS11_INS12_ILi2ELi4ELi3EEES15_NSS_INS5_IJSC_S1J_EEENS5_IJS1J_SB_EEEEEEENS4_39AutoVectorizingCopyWithAssumedAlignmentILi128EEENS4_14SM90_TMA_STOREES21_S23_S23_EEEvvEEEEvNT_6ParamsE)
	.align		4
        /*000c*/ 	.word	index@(__assertfail)
	.align		4
        /*0010*/ 	.word	0x00000000
	.align		4
        /*0014*/ 	.word	0xfffffffe
	.align		4
        /*0018*/ 	.word	0x00000000
	.align		4
        /*001c*/ 	.word	0xfffffffd
	.align		4
        /*0020*/ 	.word	0x00000000
	.align		4
        /*0024*/ 	.word	0xfffffffc


//--------------------- .nv.constant4             --------------------------
	.section	.nv.constant4,"a",@progbits
	.align	8
	.align		8
.nv.constant4:
        /*0000*/ 	.dword	__assertfail
	.align		8
        /*0008*/ 	.dword	__unnamed_1
	.align		8
        /*0010*/ 	.dword	__unnamed_2
	.align		8
        /*0018*/ 	.dword	_ZN40_INTERNAL_30cc8c83_4_k_cu_7b1ae812_390644cuda3std3__45__cpo5beginE
	.align		8
        /*0020*/ 	.dword	_ZN40_INTERNAL_30cc8c83_4_k_cu_7b1ae812_390644cuda3std3__45__cpo3endE
	.align		8
        /*0028*/ 	.dword	_ZN40_INTERNAL_30cc8c83_4_k_cu_7b1ae812_390644cuda3std3__45__cpo6cbeginE
	.align		8
        /*0030*/ 	.dword	_ZN40_INTERNAL_30cc8c83_4_k_cu_7b1ae812_390644cuda3std3__45__cpo4cendE
	.align		8
        /*0038*/ 	.dword	_ZN40_INTERNAL_30cc8c83_4_k_cu_7b1ae812_390644cuda3std3__442_GLOBAL__N__30cc8c83_4_k_cu_7b1ae812_390646ignoreE
	.align		8
        /*0040*/ 	.dword	_ZN40_INTERNAL_30cc8c83_4_k_cu_7b1ae812_390644cuda3std3__419piecewise_constructE
	.align		8
        /*0048*/ 	.dword	_ZN40_INTERNAL_30cc8c83_4_k_cu_7b1ae812_390644cuda3std3__48in_placeE
	.align		8
        /*0050*/ 	.dword	_ZN40_INTERNAL_30cc8c83_4_k_cu_7b1ae812_390644cuda3std6ranges3__45__cpo4swapE
	.align		8
        /*0058*/ 	.dword	_ZN40_INTERNAL_30cc8c83_4_k_cu_7b1ae812_390644cuda3std6ranges3__45__cpo9iter_moveE
	.align		8
        /*0060*/ 	.dword	_ZN40_INTERNAL_30cc8c83_4_k_cu_7b1ae812_390644cute7productE
	.align		8
        /*0068*/ 	.dword	_ZN40_INTERNAL_30cc8c83_4_k_cu_7b1ae812_390644cute1_E
	.align		8
        /*0070*/ 	.dword	$str$25
	.align		8
        /*0078*/ 	.dword	$str$26
	.align		8
        /*0080*/ 	.dword	$str$27
	.align		8
        /*0088*/ 	.dword	$str$28


//--------------------- .text._ZN7cutlass13device_kernelINS_4gemm6kernel13GemmUniversalIN4cute5tupleIJiiiiEEENS1_10collective13CollectiveMmaINS1_35MainloopSm100TmaUmmaWarpSpecializedILi4ELi2ELi4ENS5_IJNS4_1CILi1EEENSA_ILi8EEESB_EEEEENS5_IJNSA_ILi128EEESF_NSA_ILi64EEEEEENS_6half_tENS5_IJSB_llEEESI_SJ_NS4_8TiledMMAINS4_8MMA_AtomIJNS4_20SM100_MMA_F16BF16_SSISI_SI_fLi128ELi128ELNS4_4UMMA5MajorE1ELSO_1ELNSN_7ScaleInE0ELSP_0EEEEEENS4_6LayoutINS5_IJSB_SB_SB_EEENS5_IJNSA_ILi0EEESU_SU_EEEEENS5_IJNS4_10UnderscoreESX_SX_EEEEENS4_23SM90_TMA_LOAD_MULTICASTENS4_14ComposedLayoutINS4_7SwizzleILi3ELi4ELi3EEENS4_18smem_ptr_flag_bitsILi16EEENSS_INS5_IJSG_SC_EEENS5_IJSB_SG_EEEEEEEvNS4_8identityENS4_13SM90_TMA_LOADES19_vS1A_EENS_8epilogue10collective18CollectiveEpilogueINS1D_23Sm100TmaWarpSpecializedILi4ELi2ELi32ELb1ELb0EEEJSH_NS5_IJNSS_ISF_SB_EENSS_INSA_ILi32EEESB_EEEEESI_NS5_IJlSB_lEEESI_S1M_NS1D_6fusion15FusionCallbacksIS1H_NS1N_17LinearCombinationISI_fSI_fLNS_15FloatRoundStyleE2EEESH_S1L_JEEENS4_5SM1004TMEM4LOAD26SM100_TMEM_LOAD_32dp32b32xES1B_NS11_INS12_ILi2ELi4ELi3EEES15_NSS_INS5_IJSC_S1J_EEENS5_IJS1J_SB_EEEEEEENS4_39AutoVectorizingCopyWithAssumedAlignmentILi128EEENS4_14SM90_TMA_STOREES21_S23_S23_EEEvvEEEEvNT_6ParamsE --------------------------
	.section	.text._ZN7cutlass13device_kernelINS_4gemm6kernel13GemmUniversalIN4cute5tupleIJiiiiEEENS1_10collective13CollectiveMmaINS1_35MainloopSm100TmaUmmaWarpSpecializedILi4ELi2ELi4ENS5_IJNS4_1CILi1EEENSA_ILi8EEESB_EEEEENS5_IJNSA_ILi128EEESF_NSA_ILi64EEEEEENS_6half_tENS5_IJSB_llEEESI_SJ_NS4_8TiledMMAINS4_8MMA_AtomIJNS4_20SM100_MMA_F16BF16_SSISI_SI_fLi128ELi128ELNS4_4UMMA5MajorE1ELSO_1ELNSN_7ScaleInE0ELSP_0EEEEEENS4_6LayoutINS5_IJSB_SB_SB_EEENS5_IJNSA_ILi0EEESU_SU_EEEEENS5_IJNS4_10UnderscoreESX_SX_EEEEENS4_23SM90_TMA_LOAD_MULTICASTENS4_14ComposedLayoutINS4_7SwizzleILi3ELi4ELi3EEENS4_18smem_ptr_flag_bitsILi16EEENSS_INS5_IJSG_SC_EEENS5_IJSB_SG_EEEEEEEvNS4_8identityENS4_13SM90_TMA_LOADES19_vS1A_EENS_8epilogue10collective18CollectiveEpilogueINS1D_23Sm100TmaWarpSpecializedILi4ELi2ELi32ELb1ELb0EEEJSH_NS5_IJNSS_ISF_SB_EENSS_INSA_ILi32EEESB_EEEEESI_NS5_IJlSB_lEEESI_S1M_NS1D_6fusion15FusionCallbacksIS1H_NS1N_17LinearCombinationISI_fSI_fLNS_15FloatRoundStyleE2EEESH_S1L_JEEENS4_5SM1004TMEM4LOAD26SM100_TMEM_LOAD_32dp32b32xES1B_NS11_INS12_ILi2ELi4ELi3EEES15_NSS_INS5_IJSC_S1J_EEENS5_IJS1J_SB_EEEEEEENS4_39AutoVectorizingCopyWithAssumedAlignmentILi128EEENS4_14SM90_TMA_STOREES21_S23_S23_EEEvvEEEEvNT_6ParamsE,"ax",@progbits
	.align	128
.text._ZN7cutlass13device_kernelINS_4gemm6kernel13GemmUniversalIN4cute5tupleIJiiiiEEENS1_10collective13CollectiveMmaINS1_35MainloopSm100TmaUmmaWarpSpecializedILi4ELi2ELi4ENS5_IJNS4_1CILi1EEENSA_ILi8EEESB_EEEEENS5_IJNSA_ILi128EEESF_NSA_ILi64EEEEEENS_6half_tENS5_IJSB_llEEESI_SJ_NS4_8TiledMMAINS4_8MMA_AtomIJNS4_20SM100_MMA_F16BF16_SSISI_SI_fLi128ELi128ELNS4_4UMMA5MajorE1ELSO_1ELNSN_7ScaleInE0ELSP_0EEEEEENS4_6LayoutINS5_IJSB_SB_SB_EEENS5_IJNSA_ILi0EEESU_SU_EEEEENS5_IJNS4_10UnderscoreESX_SX_EEEEENS4_23SM90_TMA_LOAD_MULTICASTENS4_14ComposedLayoutINS4_7SwizzleILi3ELi4ELi3EEENS4_18smem_ptr_flag_bitsILi16EEENSS_INS5_IJSG_SC_EEENS5_IJSB_SG_EEEEEEEvNS4_8identityENS4_13SM90_TMA_LOADES19_vS1A_EENS_8epilogue10collective18CollectiveEpilogueINS1D_23Sm100TmaWarpSpecializedILi4ELi2ELi32ELb1ELb0EEEJSH_NS5_IJNSS_ISF_SB_EENSS_INSA_ILi32EEESB_EEEEESI_NS5_IJlSB_lEEESI_S1M_NS1D_6fusion15FusionCallbacksIS1H_NS1N_17LinearCombinationISI_fSI_fLNS_15FloatRoundStyleE2EEESH_S1L_JEEENS4_5SM1004TMEM4LOAD26SM100_TMEM_LOAD_32dp32b32xES1B_NS11_INS12_ILi2ELi4ELi3EEES15_NSS_INS5_IJSC_S1J_EEENS5_IJS1J_SB_EEEEEEENS4_39AutoVectorizingCopyWithAssumedAlignmentILi128EEENS4_14SM90_TMA_STOREES21_S23_S23_EEEvvEEEEvNT_6ParamsE:
        .type           _ZN7cutlass13device_kernelINS_4gemm6kernel13GemmUniversalIN4cute5tupleIJiiiiEEENS1_10collective13CollectiveMmaINS1_35MainloopSm100TmaUmmaWarpSpecializedILi4ELi2ELi4ENS5_IJNS4_1CILi1EEENSA_ILi8EEESB_EEEEENS5_IJNSA_ILi128EEESF_NSA_ILi64EEEEEENS_6half_tENS5_IJSB_llEEESI_SJ_NS4_8TiledMMAINS4_8MMA_AtomIJNS4_20SM100_MMA_F16BF16_SSISI_SI_fLi128ELi128ELNS4_4UMMA5MajorE1ELSO_1ELNSN_7ScaleInE0ELSP_0EEEEEENS4_6LayoutINS5_IJSB_SB_SB_EEENS5_IJNSA_ILi0EEESU_SU_EEEEENS5_IJNS4_10UnderscoreESX_SX_EEEEENS4_23SM90_TMA_LOAD_MULTICASTENS4_14ComposedLayoutINS4_7SwizzleILi3ELi4ELi3EEENS4_18smem_ptr_flag_bitsILi16EEENSS_INS5_IJSG_SC_EEENS5_IJSB_SG_EEEEEEEvNS4_8identityENS4_13SM90_TMA_LOADES19_vS1A_EENS_8epilogue10collective18CollectiveEpilogueINS1D_23Sm100TmaWarpSpecializedILi4ELi2ELi32ELb1ELb0EEEJSH_NS5_IJNSS_ISF_SB_EENSS_INSA_ILi32EEESB_EEEEESI_NS5_IJlSB_lEEESI_S1M_NS1D_6fusion15FusionCallbacksIS1H_NS1N_17LinearCombinationISI_fSI_fLNS_15FloatRoundStyleE2EEESH_S1L_JEEENS4_5SM1004TMEM4LOAD26SM100_TMEM_LOAD_32dp32b32xES1B_NS11_INS12_ILi2ELi4ELi3EEES15_NSS_INS5_IJSC_S1J_EEENS5_IJS1J_SB_EEEEEEENS4_39AutoVectorizingCopyWithAssumedAlignmentILi128EEENS4_14SM90_TMA_STOREES21_S23_S23_EEEvvEEEEvNT_6ParamsE,@function
        .size           _ZN7cutlass13device_kernelINS_4gemm6kernel13GemmUniversalIN4cute5tupleIJiiiiEEENS1_10collective13CollectiveMmaINS1_35MainloopSm100TmaUmmaWarpSpecializedILi4ELi2ELi4ENS5_IJNS4_1CILi1EEENSA_ILi8EEESB_EEEEENS5_IJNSA_ILi128EEESF_NSA_ILi64EEEEEENS_6half_tENS5_IJSB_llEEESI_SJ_NS4_8TiledMMAINS4_8MMA_AtomIJNS4_20SM100_MMA_F16BF16_SSISI_SI_fLi128ELi128ELNS4_4UMMA5MajorE1ELSO_1ELNSN_7ScaleInE0ELSP_0EEEEEENS4_6LayoutINS5_IJSB_SB_SB_EEENS5_IJNSA_ILi0EEESU_SU_EEEEENS5_IJNS4_10UnderscoreESX_SX_EEEEENS4_23SM90_TMA_LOAD_MULTICASTENS4_14ComposedLayoutINS4_7SwizzleILi3ELi4ELi3EEENS4_18smem_ptr_flag_bitsILi16EEENSS_INS5_IJSG_SC_EEENS5_IJSB_SG_EEEEEEEvNS4_8identityENS4_13SM90_TMA_LOADES19_vS1A_EENS_8epilogue10collective18CollectiveEpilogueINS1D_23Sm100TmaWarpSpecializedILi4ELi2ELi32ELb1ELb0EEEJSH_NS5_IJNSS_ISF_SB_EENSS_INSA_ILi32EEESB_EEEEESI_NS5_IJlSB_lEEESI_S1M_NS1D_6fusion15FusionCallbacksIS1H_NS1N_17LinearCombinationISI_fSI_fLNS_15FloatRoundStyleE2EEESH_S1L_JEEENS4_5SM1004TMEM4LOAD26SM100_TMEM_LOAD_32dp32b32xES1B_NS11_INS12_ILi2ELi4ELi3EEES15_NSS_INS5_IJSC_S1J_EEENS5_IJS1J_SB_EEEEEEENS4_39AutoVectorizingCopyWithAssumedAlignmentILi128EEENS4_14SM90_TMA_STOREES21_S23_S23_EEEvvEEEEvNT_6ParamsE,(.L_x_183 - _ZN7cutlass13device_kernelINS_4gemm6kernel13GemmUniversalIN4cute5tupleIJiiiiEEENS1_10collective13CollectiveMmaINS1_35MainloopSm100TmaUmmaWarpSpecializedILi4ELi2ELi4ENS5_IJNS4_1CILi1EEENSA_ILi8EEESB_EEEEENS5_IJNSA_ILi128EEESF_NSA_ILi64EEEEEENS_6half_tENS5_IJSB_llEEESI_SJ_NS4_8TiledMMAINS4_8MMA_AtomIJNS4_20SM100_MMA_F16BF16_SSISI_SI_fLi128ELi128ELNS4_4UMMA5MajorE1ELSO_1ELNSN_7ScaleInE0ELSP_0EEEEEENS4_6LayoutINS5_IJSB_SB_SB_EEENS5_IJNSA_ILi0EEESU_SU_EEEEENS5_IJNS4_10UnderscoreESX_SX_EEEEENS4_23SM90_TMA_LOAD_MULTICASTENS4_14ComposedLayoutINS4_7SwizzleILi3ELi4ELi3EEENS4_18smem_ptr_flag_bitsILi16EEENSS_INS5_IJSG_SC_EEENS5_IJSB_SG_EEEEEEEvNS4_8identityENS4_13SM90_TMA_LOADES19_vS1A_EENS_8epilogue10collective18CollectiveEpilogueINS1D_23Sm100TmaWarpSpecializedILi4ELi2ELi32ELb1ELb0EEEJSH_NS5_IJNSS_ISF_SB_EENSS_INSA_ILi32EEESB_EEEEESI_NS5_IJlSB_lEEESI_S1M_NS1D_6fusion15FusionCallbacksIS1H_NS1N_17LinearCombinationISI_fSI_fLNS_15FloatRoundStyleE2EEESH_S1L_JEEENS4_5SM1004TMEM4LOAD26SM100_TMEM_LOAD_32dp32b32xES1B_NS11_INS12_ILi2ELi4ELi3EEES15_NSS_INS5_IJSC_S1J_EEENS5_IJS1J_SB_EEEEEEENS4_39AutoVectorizingCopyWithAssumedAlignmentILi128EEENS4_14SM90_TMA_STOREES21_S23_S23_EEEvvEEEEvNT_6ParamsE)
        .other          _ZN7cutlass13device_kernelINS_4gemm6kernel13GemmUniversalIN4cute5tupleIJiiiiEEENS1_10collective13CollectiveMmaINS1_35MainloopSm100TmaUmmaWarpSpecializedILi4ELi2ELi4ENS5_IJNS4_1CILi1EEENSA_ILi8EEESB_EEEEENS5_IJNSA_ILi128EEESF_NSA_ILi64EEEEEENS_6half_tENS5_IJSB_llEEESI_SJ_NS4_8TiledMMAINS4_8MMA_AtomIJNS4_20SM100_MMA_F16BF16_SSISI_SI_fLi128ELi128ELNS4_4UMMA5MajorE1ELSO_1ELNSN_7ScaleInE0ELSP_0EEEEEENS4_6LayoutINS5_IJSB_SB_SB_EEENS5_IJNSA_ILi0EEESU_SU_EEEEENS5_IJNS4_10UnderscoreESX_SX_EEEEENS4_23SM90_TMA_LOAD_MULTICASTENS4_14ComposedLayoutINS4_7SwizzleILi3ELi4ELi3EEENS4_18smem_ptr_flag_bitsILi16EEENSS_INS5_IJSG_SC_EEENS5_IJSB_SG_EEEEEEEvNS4_8identityENS4_13SM90_TMA_LOADES19_vS1A_EENS_8epilogue10collective18CollectiveEpilogueINS1D_23Sm100TmaWarpSpecializedILi4ELi2ELi32ELb1ELb0EEEJSH_NS5_IJNSS_ISF_SB_EENSS_INSA_ILi32EEESB_EEEEESI_NS5_IJlSB_lEEESI_S1M_NS1D_6fusion15FusionCallbacksIS1H_NS1N_17LinearCombinationISI_fSI_fLNS_15FloatRoundStyleE2EEESH_S1L_JEEENS4_5SM1004TMEM4LOAD26SM100_TMEM_LOAD_32dp32b32xES1B_NS11_INS12_ILi2ELi4ELi3EEES15_NSS_INS5_IJSC_S1J_EEENS5_IJS1J_SB_EEEEEEENS4_39AutoVectorizingCopyWithAssumedAlignmentILi128EEENS4_14SM90_TMA_STOREES21_S23_S23_EEEvvEEEEvNT_6ParamsE,@"STO_CUDA_ENTRY STV_DEFAULT"
_ZN7cutlass13device_kernelINS_4gemm6kernel13GemmUniversalIN4cute5tupleIJiiiiEEENS1_10collective13CollectiveMmaINS1_35MainloopSm100TmaUmmaWarpSpecializedILi4ELi2ELi4ENS5_IJNS4_1CILi1EEENSA_ILi8EEESB_EEEEENS5_IJNSA_ILi128EEESF_NSA_ILi64EEEEEENS_6half_tENS5_IJSB_llEEESI_SJ_NS4_8TiledMMAINS4_8MMA_AtomIJNS4_20SM100_MMA_F16BF16_SSISI_SI_fLi128ELi128ELNS4_4UMMA5MajorE1ELSO_1ELNSN_7ScaleInE0ELSP_0EEEEEENS4_6LayoutINS5_IJSB_SB_SB_EEENS5_IJNSA_ILi0EEESU_SU_EEEEENS5_IJNS4_10UnderscoreESX_SX_EEEEENS4_23SM90_TMA_LOAD_MULTICASTENS4_14ComposedLayoutINS4_7SwizzleILi3ELi4ELi3EEENS4_18smem_ptr_flag_bitsILi16EEENSS_INS5_IJSG_SC_EEENS5_IJSB_SG_EEEEEEEvNS4_8identityENS4_13SM90_TMA_LOADES19_vS1A_EENS_8epilogue10collective18CollectiveEpilogueINS1D_23Sm100TmaWarpSpecializedILi4ELi2ELi32ELb1ELb0EEEJSH_NS5_IJNSS_ISF_SB_EENSS_INSA_ILi32EEESB_EEEEESI_NS5_IJlSB_lEEESI_S1M_NS1D_6fusion15FusionCallbacksIS1H_NS1N_17LinearCombinationISI_fSI_fLNS_15FloatRoundStyleE2EEESH_S1L_JEEENS4_5SM1004TMEM4LOAD26SM100_TMEM_LOAD_32dp32b32xES1B_NS11_INS12_ILi2ELi4ELi3EEES15_NSS_INS5_IJSC_S1J_EEENS5_IJS1J_SB_EEEEEEENS4_39AutoVectorizingCopyWithAssumedAlignmentILi128EEENS4_14SM90_TMA_STOREES21_S23_S23_EEEvvEEEEvNT_6ParamsE:
[----:B------:R-:W1:Y:S01]  /*0000*/  LDC R1, c[0x0][0x37c] ;  /* 0x0000df00ff017b82 */ /* 0x000e620000000800 */
[----:B------:R-:W2:Y:S01]  /*0010*/  S2R R101, SR_TID.X ;  /* 0x0000000000657919 */ /* 0x000ea20000002100 */
[----:B------:R-:W3:Y:S01]  /*0020*/  LDCU.64 UR6, c[0x0][0x890] ;  /* 0x00011200ff0677ac */ /* 0x000ee20008000a00 */
[----:B------:R-:W-:Y:S02]  /*0030*/  PRMT R88, RZ, 0x7610, R88 ;  /* 0x00007610ff587816 */ /* 0x000fe40000000058 */
[----:B------:R-:W-:Y:S01]  /*0040*/  ELECT P6, URZ, PT ;  /* 0x0000000000ff782f */ /* 0x000fe200038c0000 */
[----:B------:R-:W4:Y:S01]  /*0050*/  LDCU.64 UR46, c[0x0][0x358] ;  /* 0x00006b00ff2e77ac */ /* 0x000f220008000a00 */
[----:B---3--:R-:W-:-:S04]  /*0060*/  UISETP.NE.U32.AND UP0, UPT, UR6, URZ, UPT ;  /* 0x000000ff0600728c */ /* 0x008fc8000bf05070 */
[----:B------:R-:W-:Y:S01]  /*0070*/  UISETP.NE.AND.EX UP0, UPT, UR7, URZ, UPT, UP0 ;  /* 0x000000ff0700728c */ /* 0x000fe2000bf05300 */
[----:B--2---:R-:W-:-:S05]  /*0080*/  SHF.R.U32.HI R92, RZ, 0x5, R101 ;  /* 0x00000005ff5c7819 */ /* 0x004fca0000011665 */
[----:B------:R-:W2:Y:S02]  /*0090*/  SHFL.IDX PT, R0, R92, RZ, 0x1f ;  /* 0x00001fff5c007589 */ /* 0x000ea400000e0000 */
[----:B--2---:R-:W-:Y:S01]  /*00a0*/  R2UR UR5, R0 ;  /* 0x00000000000572ca */ /* 0x004fe200000e0000 */
[----:B-1--4-:R-:W-:-:S14]  /*00b0*/  BRA.U UP0, `(.L_x_0) ;  /* 0x00000001002c7547 */ /* 0x012fdc000b800000 */
[----:B------:R-:W1:Y:S02]  /*00c0*/  LDCU.64 UR8, c[0x0][0x888] ;  /* 0x00011100ff0877ac */ /* 0x000e640008000a00 */
[----:B-1----:R-:W-:-:S04]  /*00d0*/  UISETP.NE.U32.AND UP0, UPT, UR8, URZ, UPT ;  /* 0x000000ff0800728c */ /* 0x002fc8000bf05070 */
[----:B------:R-:W-:-:S09]  /*00e0*/  UISETP.NE.AND.EX UP0, UPT, UR9, URZ, UPT, UP0 ;  /* 0x000000ff0900728c */ /* 0x000fd2000bf05300 */
[----:B------:R-:W-:Y:S05]  /*00f0*/  BRA.U !UP0, `(.L_x_1) ;  /* 0x0000000108107547 */ /* 0x000fea000b800000 */
[----:B------:R-:W1:Y:S02]  /*0100*/  LDC.64 R2, c[0x0][0x888] ;  /* 0x00022200ff027b82 */ /* 0x000e640000000a00 */
[----:B-1----:R1:W5:Y:S01]  /*0110*/  LDG.E R49, desc[UR46][R2.64] ;  /* 0x0000002e02317981 */ /* 0x002362000c1e1900 */
[----:B------:R-:W-:Y:S01]  /*0120*/  HFMA2 R88, -RZ, RZ, 0, 5.9604644775390625e-08 ;  /* 0x00000001ff587431 */ /* 0x000fe200000001ff */
[----:B------:R-:W-:Y:S05]  /*0130*/  BRA `(.L_x_0) ;  /* 0x00000000000c7947 */ /* 0x000fea0003800000 */
.L_x_1:
[----:B------:R-:W1:Y:S01]  /*0140*/  LDCU UR4, c[0x0][0x880] ;  /* 0x00011000ff0477ac */ /* 0x000e620008000800 */
[----:B------:R-:W-:Y:S01]  /*0150*/  HFMA2 R88, -RZ, RZ, 0, 5.9604644775390625e-08 ;  /* 0x00000001ff587431 */ /* 0x000fe200000001ff */
[----:B-1----:R-:W-:Y:S02]  /*0160*/  MOV R49, UR4 ;  /* 0x0000000400317c02 */ /* 0x002fe40008000f00 */
.L_x_0:
[----:B------:R-:W2:Y:S02]  /*0170*/  LDCU.64 UR8, c[0x0][0x8b0] ;  /* 0x00011600ff0877ac */ /* 0x000ea40008000a00 */
[----:B--2---:R-:W-:-:S04]  /*0180*/  UISETP.NE.U32.AND UP0, UPT, UR8, URZ, UPT ;  /* 0x000000ff0800728c */ /* 0x004fc8000bf05070 */
[----:B------:R-:W-:-:S09]  /*0190*/  UISETP.NE.AND.EX UP0, UPT, UR9, URZ, UPT, UP0 ;  /* 0x000000ff0900728c */ /* 0x000fd2000bf05300 */
[----:B------:R-:W-:Y:S05]  /*01a0*/  BRA.U UP0, `(.L_x_2) ;  /* 0x0000000100247547 */ /* 0x000fea000b800000 */
[----:B------:R-:W2:Y:S02]  /*01b0*/  LDCU.64 UR8, c[0x0][0x8a8] ;  /* 0x00011500ff0877ac */ /* 0x000ea40008000a00 */
[----:B--2---:R-:W-:-:S04]  /*01c0*/  UISETP.NE.U32.AND UP0, UPT, UR8, URZ, UPT ;  /* 0x000000ff0800728c */ /* 0x004fc8000bf05070 */
[----:B------:R-:W-:-:S09]  /*01d0*/  UISETP.NE.AND.EX UP0, UPT, UR9, URZ, UPT, UP0 ;  /* 0x000000ff0900728c */ /* 0x000fd2000bf05300 */
[----:B------:R-:W-:Y:S05]  /*01e0*/  BRA.U !UP0, `(.L_x_3) ;  /* 0x00000001080c7547 */ /* 0x000fea000b800000 */
[----:B-1----:R-:W1:Y:S02]  /*01f0*/  LDC.64 R2, c[0x0][0x8a8] ;  /* 0x00022a00ff027b82 */ /* 0x002e640000000a00 */
[----:B-1----:R2:W5:Y:S01]  /*0200*/  LDG.E R47, desc[UR46][R2.64] ;  /* 0x0000002e022f7981 */ /* 0x002562000c1e1900 */
[----:B------:R-:W-:Y:S05]  /*0210*/  BRA `(.L_x_2) ;  /* 0x0000000000087947 */ /* 0x000fea0003800000 */
.L_x_3:
[----:B------:R-:W2:Y:S02]  /*0220*/  LDCU UR4, c[0x0][0x8a0] ;  /* 0x00011400ff0477ac */ /* 0x000ea40008000800 */
[----:B--2---:R-:W-:Y:S02]  /*0230*/  MOV R47, UR4 ;  /* 0x00000004002f7c02 */ /* 0x004fe40008000f00 */
.L_x_2:
[----:B------:R-:W-:Y:S01]  /*0240*/  IMAD.U32 R0, RZ, RZ, UR5 ;  /* 0x00000005ff007e24 */ /* 0x000fe2000f8e00ff */
[----:B------:R-:W-:Y:S04]  /*0250*/  BSSY.RECONVERGENT B0, `(.L_x_4) ;  /* 0x000000c000007945 */ /* 0x000fe80003800200 */
[C---:B------:R-:W-:Y:S02]  /*0260*/  ISETP.NE.OR P1, PT, R0.reuse, 0x1, !P6 ;  /* 0x000000010000780c */ /* 0x040fe40007725670 */
[----:B------:R-:W-:-:S11]  /*0270*/  ISETP.NE.OR P0, PT, R0, 0x3, !P6 ;  /* 0x000000030000780c */ /* 0x000fd60007705670 */
[----:B------:R-:W-:Y:S05]  /*0280*/  @P1 BRA `(.L_x_5) ;  /* 0x0000000000201947 */ /* 0x000fea0003800000 */
[----:B------:R-:W3:Y:S02]  /*0290*/  LDCU.64 UR8, c[0x0][0x348] ;  /* 0x00006900ff0877ac */ /* 0x000ee40008000a00 */
[----:B---3--:R-:W-:Y:S02]  /*02a0*/  UIADD3 UR10, UP1, UPT, UR8, 0x80, URZ ;  /* 0x00000080080a7890 */ /* 0x008fe4000ff3e0ff */
[----:B------:R-:W-:Y:S02]  /*02b0*/  UIADD3 UR8, UP0, UPT, UR8, 0x180, URZ ;  /* 0x0000018008087890 */ /* 0x000fe4000ff1e0ff */
[----:B------:R-:W-:Y:S02]  /*02c0*/  UIADD3.X UR11, UPT, UPT, URZ, UR9, URZ, UP1, !UPT ;  /* 0x00000009ff0b7290 */ /* 0x000fe40008ffe4ff */
[----:B------:R-:W-:-:S07]  /*02d0*/  UIADD3.X UR9, UPT, UPT, URZ, UR9, URZ, UP0, !UPT ;  /* 0x00000009ff097290 */ /* 0x000fce00087fe4ff */
[----:B------:R3:W-:Y:S02]  /*02e0*/  UTMACCTL.PF [UR10] ;  /* 0x000000000a0079b9 */ /* 0x0007e40008040000 */
[----:B------:R3:W-:Y:S02]  /*02f0*/  UTMACCTL.PF [UR8] ;  /* 0x00000000080079b9 */ /* 0x0007e40008040000 */
[----:B---3--:R-:W-:Y:S01]  /*0300*/  NOP ;  /* 0x0000000000007918 */ /* 0x008fe20000000000 */
.L_x_5:
[----:B------:R-:W-:Y:S05]  /*0310*/  BSYNC.RECONVERGENT B0 ;  /* 0x0000000000007941 */ /* 0x000fea0003800200 */
.L_x_4:
[----:B------:R-:W-:Y:S04]  /*0320*/  BSSY.RECONVERGENT B0, `(.L_x_6) ;  /* 0x000000a000007945 */ /* 0x000fe80003800200 */
        /* <DEDUP_REMOVED lines=9> */
.L_x_7:
[----:B------:R-:W-:Y:S05]  /*03c0*/  BSYNC.RECONVERGENT B0 ;  /* 0x0000000000007941 */ /* 0x000fea0003800200 */
.L_x_6:
[----:B------:R-:W3:Y:S01]  /*03d0*/  LDCU.64 UR8, c[0x0][0x888] ;  /* 0x00011100ff0877ac */ /* 0x000ee20008000a00 */
[----:B------:R-:W-:Y:S02]  /*03e0*/  UISETP.EQ.U32.AND UP1, UPT, UR6, URZ, UPT ;  /* 0x000000ff0600728c */ /* 0x000fe4000bf22070 */
[----:B------:R-:W-:Y:S02]  /*03f0*/  UPLOP3.LUT UP4, UPT, UPT, UPT, UPT, 0x80, 0x8 ;  /* 0x000000000008789c */ /* 0x000fe40003f8f070 */
[----:B---3--:R-:W-:-:S04]  /*0400*/  UISETP.NE.U32.AND UP0, UPT, UR8, URZ, UPT ;  /* 0x000000ff0800728c */ /* 0x008fc8000bf05070 */
[----:B------:R-:W-:-:S04]  /*0410*/  UISETP.NE.AND.EX UP0, UPT, UR9, URZ, UPT, UP0 ;  /* 0x000000ff0900728c */ /* 0x000fc8000bf05300 */
[----:B------:R-:W-:-:S04]  /*0420*/  UISETP.EQ.OR.EX UP2, UPT, UR7, URZ, !UP0, UP1 ;  /* 0x000000ff0700728c */ /* 0x000fc8000c742710 */
[----:B------:R-:W-:-:S05]  /*0430*/  UP2UR UR50, UPR, URZ, 0x4 ;  /* 0x00000004ff327883 */ /* 0x000fca0008000000 */
[----:B------:R-:W-:Y:S07]  /*0440*/  BRA.U !UP2, `(.L_x_8) ;  /* 0x000000010a207547 */ /* 0x000fee000b800000 */
[----:B------:R-:W-:Y:S01]  /*0450*/  UISETP.NE.U32.AND UP1, UPT, UR6, URZ, UPT ;  /* 0x000000ff0600728c */ /* 0x000fe2000bf25070 */
[----:B-----5:R-:W-:Y:S01]  /*0460*/  FSETP.NEU.AND P0, PT, R49, RZ, PT ;  /* 0x000000ff3100720b */ /* 0x020fe20003f0d000 */
[----:B------:R-:W-:Y:S02]  /*0470*/  USEL UR4, URZ, 0xffffffff, UP0 ;  /* 0xffffffffff047887 */ /* 0x000fe40008000000 */
[----:B------:R-:W-:-:S10]  /*0480*/  UISETP.NE.AND.EX UP1, UPT, UR7, URZ, UPT, UP1 ;  /* 0x000000ff0700728c */ /* 0x000fd4000bf25310 */
[----:B------:R-:W-:Y:S01]  /*0490*/  VOTEU.ANY UP0, P0 ;  /* 0x0000000000ff7886 */ /* 0x000fe20000000100 */
[----:B------:R-:W-:-:S04]  /*04a0*/  @!UP1 USEL UR4, URZ, 0xffffffff, UP0 ;  /* 0xffffffffff049887 */ /* 0x000fc80008000000 */
[----:B------:R-:W-:-:S04]  /*04b0*/  ULOP3.LUT UR4, UR4, 0x1, URZ, 0xc0, !UPT ;  /* 0x0000000104047892 */ /* 0x000fc8000f8ec0ff */
[----:B------:R-:W-:-:S11]  /*04c0*/  UISETP.NE.U32.AND UP4, UPT, UR4, 0x1, UPT ;  /* 0x000000010400788c */ /* 0x000fd6000bf85070 */
.L_x_8:
[----:B-12---:R-:W1:Y:S01]  /*04d0*/  SHFL.IDX PT, R2, R92, RZ, 0x1f ;  /* 0x00001fff5c027589 */ /* 0x006e6200000e0000 */
[----:B------:R-:W-:-:S04]  /*04e0*/  UISETP.NE.AND UP0, UPT, UR5, 0x2, UPT ;  /* 0x000000020500788c */ /* 0x000fc8000bf05270 */
[----:B------:R-:W-:Y:S01]  /*04f0*/  USEL UR7, URZ, 0x1, UP0 ;  /* 0x00000001ff077887 */ /* 0x000fe20008000000 */
[----:B-1----:R-:W-:-:S13]  /*0500*/  ISETP.NE.AND P0, PT, R2, RZ, PT ;  /* 0x000000ff0200720c */ /* 0x002fda0003f05270 */
[----:B------:R-:W-:Y:S05]  /*0510*/  @P0 BRA `(.L_x_9) ;  /* 0x0000000000580947 */ /* 0x000fea0003800000 */
[----:B------:R-:W1:Y:S01]  /*0520*/  S2UR UR8, SR_CgaCtaId ;  /* 0x00000000000879c3 */ /* 0x000e620000008800 */
[----:B------:R-:W-:Y:S01]  /*0530*/  UMOV UR9, 0x400 ;  /* 0x0000040000097882 */ /* 0x000fe20000000000 */
[----:B------:R-:W-:Y:S01]  /*0540*/  UMOV UR6, 0x1 ;  /* 0x0000000100067882 */ /* 0x000fe20000000000 */
[----:B------:R-:W-:Y:S01]  /*0550*/  UMOV UR4, 0x8 ;  /* 0x0000000800047882 */ /* 0x000fe20000000000 */
[----:B------:R-:W-:-:S04]  /*0560*/  UIADD3 UR10, UPT, UPT, -UR6, 0x100000, URZ ;  /* 0x00100000060a7890 */ /* 0x000fc8000fffe1ff */
[----:B------:R-:W-:Y:S02]  /*0570*/  USHF.L.U32 UR11, UR10, 0xb, URZ ;  /* 0x0000000b0a0b7899 */ /* 0x000fe400080006ff */
[----:B------:R-:W-:Y:S02]  /*0580*/  USHF.L.U32 UR10, UR10, 0x1, URZ ;  /* 0x000000010a0a7899 */ /* 0x000fe400080006ff */
[----:B------:R-:W-:-:S04]  /*0590*/  UIADD3 UR12, UPT, UPT, -UR4, 0x100000, URZ ;  /* 0x00100000040c7890 */ /* 0x000fc8000fffe1ff */
[----:B------:R-:W-:Y:S02]  /*05a0*/  USHF.L.U32 UR13, UR12, 0xb, URZ ;  /* 0x0000000b0c0d7899 */ /* 0x000fe400080006ff */
[----:B------:R-:W-:Y:S01]  /*05b0*/  USHF.L.U32 UR12, UR12, 0x1, URZ ;  /* 0x000000010c0c7899 */ /* 0x000fe200080006ff */
[----:B------:R-:W-:Y:S01]  /*05c0*/  ELECT P0, URZ, PT ;  /* 0x0000000000ff782f */ /* 0x000fe20003800000 */
[----:B-1----:R-:W-:Y:S01]  /*05d0*/  ULEA UR8, UR8, UR9, 0x18 ;  /* 0x0000000908087291 */ /* 0x002fe2000f8ec0ff */
[----:B------:R-:W1:Y:S11]  /*05e0*/  FENCE.VIEW.ASYNC.S ;  /* 0x00000000000073c6 */ /* 0x000e760000000000 */
[----:B-1----:R1:W2:Y:S01]  /*05f0*/  SYNCS.EXCH.64 URZ, [UR8], UR10 ;  /* 0x0000000a08ff75b2 */ /* 0x0022a20008000100 */
[----:B------:R1:W3:Y:S01]  /*0600*/  SYNCS.EXCH.64 URZ, [UR8+0x20], UR12 ;  /* 0x0000200c08ff75b2 */ /* 0x0002e20008000100 */
[----:B------:R1:W4:Y:S01]  /*0610*/  SYNCS.EXCH.64 URZ, [UR8+0x8], UR10 ;  /* 0x0000080a08ff75b2 */ /* 0x0003220008000100 */
[----:B------:R1:W1:Y:S01]  /*0620*/  SYNCS.EXCH.64 URZ, [UR8+0x28], UR12 ;  /* 0x0000280c08ff75b2 */ /* 0x0002620008000100 */
[----:B------:R1:W1:Y:S01]  /*0630*/  SYNCS.EXCH.64 URZ, [UR8+0x10], UR10 ;  /* 0x0000100a08ff75b2 */ /* 0x0002620008000100 */
[----:B------:R1:W1:Y:S01]  /*0640*/  SYNCS.EXCH.64 URZ, [UR8+0x30], UR12 ;  /* 0x0000300c08ff75b2 */ /* 0x0002620008000100 */
[----:B------:R1:W1:Y:S01]  /*0650*/  SYNCS.EXCH.64 URZ, [UR8+0x18], UR10 ;  /* 0x0000180a08ff75b2 */ /* 0x0002620008000100 */
[----:B------:R1:W1:Y:S01]  /*0660*/  SYNCS.EXCH.64 URZ, [UR8+0x38], UR12 ;  /* 0x0000380c08ff75b2 */ /* 0x0002620008000100 */
[----:B------:R-:W-:Y:S01]  /*0670*/  NOP ;  /* 0x0000000000007918 */ /* 0x000fe20000000000 */
.L_x_9:
[----:B------:R-:W2:Y:S01]  /*0680*/  SHFL.IDX PT, R2, R92, RZ, 0x1f ;  /* 0x00001fff5c027589 */ /* 0x000ea200000e0000 */
[----:B------:R-:W-:Y:S01]  /*0690*/  NOP ;  /* 0x0000000000007918 */ /* 0x000fe20000000000 */
[----:B--2---:R-:W-:-:S13]  /*06a0*/  ISETP.NE.AND P0, PT, R2, 0x1, PT ;  /* 0x000000010200780c */ /* 0x004fda0003f05270 */
[----:B------:R-:W-:Y:S05]  /*06b0*/  @P0 BRA `(.L_x_10) ;  /* 0x0000000000580947 */ /* 0x000fea0003800000 */
[----:B-1----:R-:W1:Y:S01]  /*06c0*/  S2UR UR8, SR_CgaCtaId ;  /* 0x00000000000879c3 */ /* 0x002e620000008800 */
        /* <DEDUP_REMOVED lines=12> */
[----:B-1----:R2:W1:Y:S01]  /*0790*/  SYNCS.EXCH.64 URZ, [UR8+0x40], UR10 ;  /* 0x0000400a08ff75b2 */ /* 0x0024620008000100 */
[----:B------:R2:W1:Y:S01]  /*07a0*/  SYNCS.EXCH.64 URZ, [UR8+0x60], UR12 ;  /* 0x0000600c08ff75b2 */ /* 0x0004620008000100 */
[----:B------:R2:W1:Y:S01]  /*07b0*/  SYNCS.EXCH.64 URZ, [UR8+0x48], UR10 ;  /* 0x0000480a08ff75b2 */ /* 0x0004620008000100 */
[----:B------:R2:W1:Y:S01]  /*07c0*/  SYNCS.EXCH.64 URZ, [UR8+0x68], UR12 ;  /* 0x0000680c08ff75b2 */ /* 0x0004620008000100 */
[----:B------:R2:W1:Y:S01]  /*07d0*/  SYNCS.EXCH.64 URZ, [UR8+0x50], UR10 ;  /* 0x0000500a08ff75b2 */ /* 0x0004620008000100 */
[----:B------:R2:W1:Y:S01]  /*07e0*/  SYNCS.EXCH.64 URZ, [UR8+0x70], UR12 ;  /* 0x0000700c08ff75b2 */ /* 0x0004620008000100 */
[----:B------:R2:W1:Y:S01]  /*07f0*/  SYNCS.EXCH.64 URZ, [UR8+0x58], UR10 ;  /* 0x0000580a08ff75b2 */ /* 0x0004620008000100 */
[----:B------:R2:W1:Y:S02]  /*0800*/  SYNCS.EXCH.64 URZ, [UR8+0x78], UR12 ;  /* 0x0000780c08ff75b2 */ /* 0x0004640008000100 */
[----:B--2---:R-:W-:Y:S01]  /*0810*/  NOP ;  /* 0x0000000000007918 */ /* 0x004fe20000000000 */
.L_x_10:
[----:B------:R-:W2:Y:S01]  /*0820*/  SHFL.IDX PT, R2, R92, RZ, 0x1f ;  /* 0x00001fff5c027589 */ /* 0x000ea200000e0000 */
[----:B------:R-:W-:Y:S01]  /*0830*/  NOP ;  /* 0x0000000000007918 */ /* 0x000fe20000000000 */
[----:B--2---:R-:W-:-:S13]  /*0840*/  ISETP.NE.AND P0, PT, R2, 0x3, PT ;  /* 0x000000030200780c */ /* 0x004fda0003f05270 */
[----:B------:R-:W-:Y:S05]  /*0850*/  @P0 BRA `(.L_x_11) ;  /* 0x0000000000300947 */ /* 0x000fea0003800000 */
[----:B------:R-:W2:Y:S01]  /*0860*/  S2UR UR6, SR_CgaCtaId ;  /* 0x00000000000679c3 */ /* 0x000ea20000008800 */
[----:B-1----:R-:W-:Y:S01]  /*0870*/  UMOV UR8, 0x400 ;  /* 0x0000040000087882 */ /* 0x002fe20000000000 */
[----:B------:R-:W-:Y:S01]  /*0880*/  UMOV UR4, 0x20 ;  /* 0x0000002000047882 */ /* 0x000fe20000000000 */
[----:B------:R-:W-:Y:S01]  /*0890*/  ELECT P0, URZ, PT ;  /* 0x0000000000ff782f */ /* 0x000fe20003800000 */
[----:B--2---:R-:W-:Y:S02]  /*08a0*/  ULEA UR6, UR6, UR8, 0x18 ;  /* 0x0000000806067291 */ /* 0x004fe4000f8ec0ff */
[----:B------:R-:W-:-:S04]  /*08b0*/  UIADD3 UR8, UPT, UPT, -UR4, 0x100000, URZ ;  /* 0x0010000004087890 */ /* 0x000fc8000fffe1ff */
[----:B------:R-:W-:Y:S02]  /*08c0*/  USHF.L.U32 UR9, UR8, 0xb, URZ ;  /* 0x0000000b08097899 */ /* 0x000fe400080006ff */
[----:B------:R-:W-:Y:S01]  /*08d0*/  USHF.L.U32 UR8, UR8, 0x1, URZ ;  /* 0x0000000108087899 */ /* 0x000fe200080006ff */
[----:B------:R-:W1:Y:S11]  /*08e0*/  FENCE.VIEW.ASYNC.S ;  /* 0x00000000000073c6 */ /* 0x000e760000000000 */
[----:B-1----:R2:W1:Y:S01]  /*08f0*/  SYNCS.EXCH.64 URZ, [UR6+0x80], UR8 ;  /* 0x0000800806ff75b2 */ /* 0x0024620008000100 */
[----:B------:R2:W1:Y:S02]  /*0900*/  SYNCS.EXCH.64 URZ, [UR6+0x88], UR8 ;  /* 0x0000880806ff75b2 */ /* 0x0004640008000100 */
[----:B--2---:R-:W-:Y:S01]  /*0910*/  NOP ;  /* 0x0000000000007918 */ /* 0x004fe20000000000 */
.L_x_11:
[----:B------:R-:W2:Y:S01]  /*0920*/  SHFL.IDX PT, R2, R92, RZ, 0x1f ;  /* 0x00001fff5c027589 */ /* 0x000ea200000e0000 */
[----:B------:R-:W-:Y:S01]  /*0930*/  NOP ;  /* 0x0000000000007918 */ /* 0x000fe20000000000 */
[----:B--2---:R-:W-:-:S13]  /*0940*/  ISETP.NE.AND P0, PT, R2, 0x4, PT ;  /* 0x000000040200780c */ /* 0x004fda0003f05270 */
[----:B------:R-:W-:Y:S05]  /*0950*/  @P0 BRA `(.L_x_12) ;  /* 0x00000000004c0947 */ /* 0x000fea0003800000 */
[----:B------:R-:W2:Y:S01]  /*0960*/  S2UR UR6, SR_CgaCtaId ;  /* 0x00000000000679c3 */ /* 0x000ea20000008800 */
[----:B------:R-:W-:Y:S01]  /*0970*/  UMOV UR9, 0x720 ;  /* 0x0000072000097882 */ /* 0x000fe20000000000 */
[----:B-1----:R-:W-:Y:S01]  /*0980*/  UMOV UR8, 0x400 ;  /* 0x0000040000087882 */ /* 0x002fe20000000000 */
[----:B------:R-:W-:Y:S01]  /*0990*/  USEL UR9, UR9, 0x620, UP4 ;  /* 0x0000062009097887 */ /* 0x000fe2000a000000 */
[----:B------:R-:W-:Y:S01]  /*09a0*/  UMOV UR4, 0x1 ;  /* 0x0000000100047882 */ /* 0x000fe20000000000 */
[----:B------:R-:W-:Y:S01]  /*09b0*/  ELECT P0, URZ, PT ;  /* 0x0000000000ff782f */ /* 0x000fe20003800000 */
[----:B------:R-:W-:-:S04]  /*09c0*/  UIADD3 UR10, UPT, UPT, -UR4, 0x100000, URZ ;  /* 0x00100000040a7890 */ /* 0x000fc8000fffe1ff */
[----:B------:R-:W-:Y:S02]  /*09d0*/  USHF.L.U32 UR11, UR10, 0xb, URZ ;  /* 0x0000000b0a0b7899 */ /* 0x000fe400080006ff */
[----:B------:R-:W-:Y:S02]  /*09e0*/  USHF.L.U32 UR10, UR10, 0x1, URZ ;  /* 0x000000010a0a7899 */ /* 0x000fe400080006ff */
[----:B--2---:R-:W-:Y:S02]  /*09f0*/  ULEA UR6, UR6, UR8, 0x18 ;  /* 0x0000000806067291 */ /* 0x004fe4000f8ec0ff */
[----:B------:R-:W-:-:S04]  /*0a00*/  UIADD3 UR8, UPT, UPT, -UR9, 0x100000, URZ ;  /* 0x0010000009087890 */ /* 0x000fc8000fffe1ff */
[----:B------:R-:W-:Y:S02]  /*0a10*/  USHF.L.U32 UR9, UR8, 0xb, URZ ;  /* 0x0000000b08097899 */ /* 0x000fe400080006ff */
[----:B------:R-:W-:Y:S01]  /*0a20*/  USHF.L.U32 UR8, UR8, 0x1, URZ ;  /* 0x0000000108087899 */ /* 0x000fe200080006ff */
[----:B------:R-:W1:Y:S03]  /*0a30*/  FENCE.VIEW.ASYNC.S ;  /* 0x00000000000073c6 */ /* 0x000e660000000000 */
[----:B-1----:R2:W1:Y:S08]  /*0a40*/  SYNCS.EXCH.64 URZ, [UR6+0x90], UR10 ;  /* 0x0000900a06ff75b2 */ /* 0x0024700008000100 */
[----:B------:R2:W1:Y:S01]  /*0a50*/  SYNCS.EXCH.64 URZ, [UR6+0xa0], UR8 ;  /* 0x0000a00806ff75b2 */ /* 0x0004620008000100 */
[----:B------:R2:W1:Y:S01]  /*0a60*/  SYNCS.EXCH.64 URZ, [UR6+0x98], UR10 ;  /* 0x0000980a06ff75b2 */ /* 0x0004620008000100 */
[----:B------:R2:W1:Y:S02]  /*0a70*/  SYNCS.EXCH.64 URZ, [UR6+0xa8], UR8 ;  /* 0x0000a80806ff75b2 */ /* 0x0004640008000100 */
[----:B--2---:R-:W-:Y:S01]  /*0a80*/  NOP ;  /* 0x0000000000007918 */ /* 0x004fe20000000000 */
.L_x_12:
        /* <DEDUP_REMOVED lines=26> */
.L_x_13:
[----:B------:R-:W2:Y:S01]  /*0c30*/  SHFL.IDX PT, R2, R92, RZ, 0x1f ;  /* 0x00001fff5c027589 */ /* 0x000ea200000e0000 */
[----:B------:R-:W1:Y:S01]  /*0c40*/  S2UR UR37, SR_CgaCtaId ;  /* 0x00000000002579c3 */ /* 0x000e620000008800 */
[----:B------:R-:W-:Y:S01]  /*0c50*/  NOP ;  /* 0x0000000000007918 */ /* 0x000fe20000000000 */
[----:B--2---:R-:W-:-:S13]  /*0c60*/  ISETP.NE.AND P0, PT, R2, 0x3, PT ;  /* 0x000000030200780c */ /* 0x004fda0003f05270 */
[----:B-1----:R-:W-:Y:S05]  /*0c70*/  @P0 BRA `(.L_x_14) ;  /* 0x0000000000340947 */ /* 0x002fea0003800000 */
[----:B------:R-:W-:Y:S01]  /*0c80*/  UMOV UR6, 0x400 ;  /* 0x0000040000067882 */ /* 0x000fe20000000000 */
[----:B------:R-:W-:Y:S01]  /*0c90*/  UMOV UR4, 0x20 ;  /* 0x0000002000047882 */ /* 0x000fe20000000000 */
[----:B------:R-:W-:Y:S02]  /*0ca0*/  ULEA UR6, UR37, UR6, 0x18 ;  /* 0x0000000625067291 */ /* 0x000fe4000f8ec0ff */
[----:B------:R-:W-:-:S04]  /*0cb0*/  UIADD3 UR8, UPT, UPT, -UR4, 0x100000, URZ ;  /* 0x0010000004087890 */ /* 0x000fc8000fffe1ff */
[----:B------:R-:W-:Y:S02]  /*0cc0*/  USHF.L.U32 UR9, UR8, 0xb, URZ ;  /* 0x0000000b08097899 */ /* 0x000fe400080006ff */
[----:B------:R-:W-:Y:S01]  /*0cd0*/  USHF.L.U32 UR8, UR8, 0x1, URZ ;  /* 0x0000000108087899 */ /* 0x000fe200080006ff */
[----:B------:R-:W-:Y:S01]  /*0ce0*/  ELECT P0, URZ, PT ;  /* 0x0000000000ff782f */ /* 0x000fe20003800000 */
[----:B------:R-:W1:Y:S10]  /*0cf0*/  FENCE.VIEW.ASYNC.S ;  /* 0x00000000000073c6 */ /* 0x000e740000000000 */
[----:B-1----:R1:W2:Y:S01]  /*0d00*/  SYNCS.EXCH.64 URZ, [UR6+0xf0], UR8 ;  /* 0x0000f00806ff75b2 */ /* 0x0022a20008000100 */
[----:B------:R1:W1:Y:S01]  /*0d10*/  SYNCS.EXCH.64 URZ, [UR6+0x100], UR8 ;  /* 0x0001000806ff75b2 */ /* 0x0002620008000100 */
[----:B------:R1:W1:Y:S01]  /*0d20*/  SYNCS.EXCH.64 URZ, [UR6+0xf8], UR8 ;  /* 0x0000f80806ff75b2 */ /* 0x0002620008000100 */
[----:B------:R1:W1:Y:S01]  /*0d30*/  SYNCS.EXCH.64 URZ, [UR6+0x108], UR8 ;  /* 0x0001080806ff75b2 */ /* 0x0002620008000100 */
[----:B------:R-:W-:Y:S01]  /*0d40*/  NOP ;  /* 0x0000000000007918 */ /* 0x000fe20000000000 */
.L_x_14:
[----:B------:R-:W3:Y:S01]  /*0d50*/  LDCU UR4, c[0x0][0x36c] ;  /* 0x00006d80ff0477ac */ /* 0x000ee20008000800 */
[----:B------:R-:W-:Y:S01]  /*0d60*/  ISETP.NE.OR P6, PT, R0, 0x2, !P6 ;  /* 0x000000020000780c */ /* 0x000fe200077c5670 */
[----:B------:R-:W-:Y:S01]  /*0d70*/  NOP ;  /* 0x0000000000007918 */ /* 0x000fe20000000000 */
[----:B------:R-:W-:Y:S01]  /*0d80*/  LOP3.LUT R9, R101, 0x1f, RZ, 0xc0, !PT ;  /* 0x0000001f65097812 */ /* 0x000fe200078ec0ff */
[----:B------:R-:W-:Y:S02]  /*0d90*/  UISETP.NE.AND UP3, UPT, UR5, URZ, UPT ;  /* 0x000000ff0500728c */ /* 0x000fe4000bf65270 */
[----:B---3--:R-:W-:-:S09]  /*0da0*/  UISETP.EQ.U32.AND UP0, UPT, UR4, 0x1, UPT ;  /* 0x000000010400788c */ /* 0x008fd2000bf02070 */
[----:B------:R-:W-:Y:S05]  /*0db0*/  BRA.U !UP0, `(.L_x_15) ;  /* 0x0000000108087547 */ /* 0x000fea000b800000 */
[----:B-12-4-:R-:W-:Y:S01]  /*0dc0*/  UCGABAR_ARV ;  /* 0x00000000000079c7 */ /* 0x016fe20008000000 */
[----:B------:R-:W-:Y:S05]  /*0dd0*/  BRA `(.L_x_16) ;  /* 0x0000000000047947 */ /* 0x000fea0003800000 */
.L_x_15:
[----:B-12-4-:R-:W-:Y:S01]  /*0de0*/  NOP ;  /* 0x0000000000007918 */ /* 0x016fe20000000000 */
.L_x_16:
[----:B------:R-:W1:Y:S01]  /*0df0*/  S2UR UR8, SR_CTAID.Y ;  /* 0x00000000000879c3 */ /* 0x000e620000002600 */
[----:B------:R-:W-:-:S05]  /*0e00*/  CS2R.32 R87, SR_CgaSize ;  /* 0x0000000000577805 */ /* 0x000fca0000008a00 */
[----:B------:R-:W-:-:S05]  /*0e10*/  IMAD R87, R87, -0xa0, RZ ;  /* 0xffffff6057577824 */ /* 0x000fca00078e02ff */
[----:B------:R-:W-:-:S14]  /*0e20*/  R2UR UR4, R87 ;  /* 0x00000000570472ca */ /* 0x000fdc00000e0000 */
[----:B------:R-:W2:Y:S01]  /*0e30*/  LDCU UR4, c[0x0][UR4+0x2b4] ;  /* 0x00005680040477ac */ /* 0x000ea20008000800 */
[----:B------:R-:W-:-:S05]  /*0e40*/  CS2R.32 R87, SR_CgaSize ;  /* 0x0000000000577805 */ /* 0x000fca0000008a00 */
[----:B------:R-:W-:-:S05]  /*0e50*/  IMAD R87, R87, -0xa0, RZ ;  /* 0xffffff6057577824 */ /* 0x000fca00078e02ff */
[----:B------:R-:W-:-:S14]  /*0e60*/  R2UR UR6, R87 ;  /* 0x00000000570672ca */ /* 0x000fdc00000e0000 */
[----:B------:R-:W3:Y:S01]  /*0e70*/  LDCU UR6, c[0x0][UR6+0x2b0] ;  /* 0x00005600060677ac */ /* 0x000ee20008000800 */
[----:B------:R-:W4:Y:S01]  /*0e80*/  S2UR UR9, SR_CTAID.X ;  /* 0x00000000000979c3 */ /* 0x000f220000002500 */
[----:B------:R-:W-:Y:S01]  /*0e90*/  UISETP.NE.AND UP1, UPT, UR5, 0x2, UPT ;  /* 0x000000020500788c */ /* 0x000fe2000bf25270 */
[----:B------:R-:W-:-:S05]  /*0ea0*/  CS2R.32 R0, SR_CgaSize ;  /* 0x0000000000007805 */ /* 0x000fca0000008a00 */
[----:B------:R-:W-:-:S06]  /*0eb0*/  IMAD R0, R0, -0xa0, RZ ;  /* 0xffffff6000007824 */ /* 0x000fcc00078e02ff */
[----:B------:R-:W3:Y:S01]  /*0ec0*/  LDC R0, c[0x0][R0+0x2a4] ;  /* 0x0000a90000007b82 */ /* 0x000ee20000000800 */
[----:B-1----:R-:W-:-:S07]  /*0ed0*/  I2FP.F32.U32 R86, UR8 ;  /* 0x0000000800567c45 */ /* 0x002fce0008201000 */
[----:B------:R-:W1:Y:S01]  /*0ee0*/  LDC R11, c[0x0][0xb24] ;  /* 0x0002c900ff0b7b82 */ /* 0x000e620000000800 */
[----:B------:R-:W-:Y:S01]  /*0ef0*/  MOV R20, UR8 ;  /* 0x0000000800147c02 */ /* 0x000fe20008000f00 */
[----:B--2---:R-:W-:Y:S01]  /*0f00*/  FMUL R86, R86, UR4 ;  /* 0x0000000456567c20 */ /* 0x004fe20008400000 */
[----:B------:R-:W-:Y:S01]  /*0f10*/  USHF.L.U32 UR4, UR37, 0x9, URZ ;  /* 0x0000000925047899 */ /* 0x000fe200080006ff */
[----:B----4-:R-:W-:Y:S02]  /*0f20*/  I2FP.F32.U32 R87, UR9 ;  /* 0x0000000900577c45 */ /* 0x010fe40008201000 */
[----:B------:R-:W-:-:S05]  /*0f30*/  CS2R.32 R2, SR_CgaSize ;  /* 0x0000000000027805 */ /* 0x000fca0000008a00 */
[----:B------:R-:W-:-:S06]  /*0f40*/  IMAD R2, R2, -0xa0, RZ ;  /* 0xffffff6002027824 */ /* 0x000fcc00078e02ff */
[----:B------:R-:W2:Y:S01]  /*0f50*/  LDC R2, c[0x0][R2+0x2a0] ;  /* 0x0000a80002027b82 */ /* 0x000ea20000000800 */
[----:B------:R-:W-:Y:S01]  /*0f60*/  MOV R21, UR9 ;  /* 0x0000000900157c02 */ /* 0x000fe20008000f00 */
[----:B------:R-:W4:Y:S01]  /*0f70*/  F2I.U32.TRUNC.NTZ R86, R86 ;  /* 0x0000005600567305 */ /* 0x000f22000020f000 */
[----:B------:R-:W-:Y:S01]  /*0f80*/  ULOP3.LUT UR4, UR4, 0xe00, URZ, 0xc0, !UPT ;  /* 0x00000e0004047892 */ /* 0x000fe2000f8ec0ff */
[----:B---3--:R-:W-:Y:S01]  /*0f90*/  FMUL R87, R87, UR6 ;  /* 0x0000000657577c20 */ /* 0x008fe20008400000 */
[----:B------:R-:W3:Y:S03]  /*0fa0*/  LDCU UR6, c[0x0][0xb30] ;  /* 0x00016600ff0677ac */ /* 0x000ee60008000800 */
[----:B------:R-:W2:Y:S02]  /*0fb0*/  LDC R40, c[0x0][0xb24] ;  /* 0x0002c900ff287b82 */ /* 0x000ea40000000800 */
[----:B------:R-:W3:Y:S06]  /*0fc0*/  F2I.U32.TRUNC.NTZ R87, R87 ;  /* 0x0000005700577305 */ /* 0x000eec000020f000 */
[----:B------:R-:W2:Y:S01]  /*0fd0*/  S2UR UR36, SR_CTAID.Z ;  /* 0x00000000002479c3 */ /* 0x000ea20000002700 */
[----:B----4-:R-:W-:Y:S01]  /*0fe0*/  IMAD.MOV R86, RZ, RZ, -R86 ;  /* 0x000000ffff567224 */ /* 0x010fe200078e0a56 */
[----:B-1----:R-:W-:-:S03]  /*0ff0*/  ISETP.GE.AND P0, PT, R11, 0x1, PT ;  /* 0x000000010b00780c */ /* 0x002fc60003f06270 */
[----:B------:R-:W-:Y:S01]  /*1000*/  IMAD R86, R0, R86, UR8 ;  /* 0x0000000800567e24 */ /* 0x000fe2000f8e0256 */
[----:B------:R-:W-:Y:S01]  /*1010*/  PRMT R0, RZ, 0x7610, R0 ;  /* 0x00007610ff007816 */ /* 0x000fe20000000000 */
[----:B---3--:R-:W-:Y:S01]  /*1020*/  UISETP.NE.AND UP2, UPT, UR6, 0x1, UPT ;  /* 0x000000010600788c */ /* 0x008fe2000bf45270 */
[----:B------:R-:W-:-:S04]  /*1030*/  IMAD.MOV R87, RZ, RZ, -R87 ;  /* 0x000000ffff577224 */ /* 0x000fc800078e0a57 */
[----:B--2---:R-:W-:Y:S01]  /*1040*/  IMAD R87, R2, R87, UR9 ;  /* 0x0000000902577e24 */ /* 0x004fe2000f8e0257 */
[----:B------:R-:W-:Y:S06]  /*1050*/  BRA.U UP3, `(.L_x_17) ;  /* 0x0000000103747547 */ /* 0x000fec000b800000 */
[C---:B------:R-:W-:Y:S02]  /*1060*/  ISETP.NE.AND P3, PT, R86.reuse, 0x2, PT ;  /* 0x000000025600780c */ /* 0x040fe40003f65270 */
[C---:B------:R-:W-:Y:S02]  /*1070*/  ISETP.NE.AND P1, PT, R86.reuse, RZ, PT ;  /* 0x000000ff5600720c */ /* 0x040fe40003f25270 */
[----:B------:R-:W-:Y:S02]  /*1080*/  ISETP.NE.AND P4, PT, R86, 0x1, PT ;  /* 0x000000015600780c */ /* 0x000fe40003f85270 */
[----:B------:R-:W-:Y:S02]  /*1090*/  SEL R5, RZ, 0x4, P3 ;  /* 0x00000004ff057807 */ /* 0x000fe40001800000 */
[C---:B------:R-:W-:Y:S02]  /*10a0*/  ISETP.EQ.OR P3, PT, R87.reuse, RZ, !P1 ;  /* 0x000000ff5700720c */ /* 0x040fe40004f62670 */
[----:B------:R-:W-:-:S02]  /*10b0*/  ISETP.NE.AND P5, PT, R87, RZ, PT ;  /* 0x000000ff5700720c */ /* 0x000fc40003fa5270 */
[C---:B------:R-:W-:Y:S02]  /*10c0*/  ISETP.NE.AND P2, PT, R86.reuse, 0x3, PT ;  /* 0x000000035600780c */ /* 0x040fe40003f45270 */
[----:B------:R-:W-:Y:S02]  /*10d0*/  SEL R0, RZ, 0x2, P4 ;  /* 0x00000002ff007807 */ /* 0x000fe40002000000 */
[----:B------:R-:W-:Y:S02]  /*10e0*/  ISETP.NE.AND P1, PT, R86, 0x4, PT ;  /* 0x000000045600780c */ /* 0x000fe40003f25270 */
[----:B------:R-:W-:Y:S02]  /*10f0*/  SEL R0, R0, 0x2, P5 ;  /* 0x0000000200007807 */ /* 0x000fe40002800000 */
[----:B------:R-:W-:Y:S02]  /*1100*/  SEL R5, R5, 0x4, P5 ;  /* 0x0000000405057807 */ /* 0x000fe40002800000 */
[----:B------:R-:W-:-:S02]  /*1110*/  SEL R2, RZ, 0x1, !P3 ;  /* 0x00000001ff027807 */ /* 0x000fc40005800000 */
[----:B------:R-:W-:Y:S02]  /*1120*/  SEL R4, RZ, 0x8, P2 ;  /* 0x00000008ff047807 */ /* 0x000fe40001000000 */
[----:B------:R-:W-:Y:S02]  /*1130*/  SEL R3, RZ, 0x10, P1 ;  /* 0x00000010ff037807 */ /* 0x000fe40000800000 */
[C---:B------:R-:W-:Y:S02]  /*1140*/  ISETP.NE.AND P3, PT, R86.reuse, 0x5, PT ;  /* 0x000000055600780c */ /* 0x040fe40003f65270 */
[----:B------:R-:W-:Y:S02]  /*1150*/  ISETP.NE.AND P2, PT, R86, 0x6, PT ;  /* 0x000000065600780c */ /* 0x000fe40003f45270 */
[----:B------:R-:W-:Y:S02]  /*1160*/  IADD3 R5, PT, PT, R5, R0, R2 ;  /* 0x0000000005057210 */ /* 0x000fe40007ffe002 */
[----:B------:R-:W-:-:S02]  /*1170*/  SEL R4, R4, 0x8, P5 ;  /* 0x0000000804047807 */ /* 0x000fc40002800000 */
[----:B------:R-:W-:Y:S02]  /*1180*/  SEL R3, R3, 0x10, P5 ;  /* 0x0000001003037807 */ /* 0x000fe40002800000 */
[----:B------:R-:W-:Y:S02]  /*1190*/  ISETP.NE.AND P1, PT, R86, 0x7, PT ;  /* 0x000000075600780c */ /* 0x000fe40003f25270 */
[----:B------:R-:W-:Y:S02]  /*11a0*/  SEL R2, RZ, 0x20, P3 ;  /* 0x00000020ff027807 */ /* 0x000fe40001800000 */
[----:B------:R-:W-:Y:S02]  /*11b0*/  SEL R0, RZ, 0x40, P2 ;  /* 0x00000040ff007807 */ /* 0x000fe40001000000 */
[----:B------:R-:W-:Y:S02]  /*11c0*/  IADD3 R4, PT, PT, R3, R4, R5 ;  /* 0x0000000403047210 */ /* 0x000fe40007ffe005 */
[----:B------:R-:W-:-:S02]  /*11d0*/  SEL R3, RZ, 0x80, P1 ;  /* 0x00000080ff037807 */ /* 0x000fc40000800000 */
[----:B------:R-:W-:Y:S02]  /*11e0*/  SEL R2, R2, 0x20, P5 ;  /* 0x0000002002027807 */ /* 0x000fe40002800000 */
[----:B------:R-:W-:Y:S02]  /*11f0*/  SEL R0, R0, 0x40, P5 ;  /* 0x0000004000007807 */ /* 0x000fe40002800000 */
[----:B------:R-:W-:Y:S02]  /*1200*/  SEL R3, R3, 0x80, P5 ;  /* 0x0000008003037807 */ /* 0x000fe40002800000 */
[----:B------:R-:W-:-:S05]  /*1210*/  IADD3 R0, PT, PT, R0, R2, R4 ;  /* 0x0000000200007210 */ /* 0x000fca0007ffe004 */
[----:B------:R-:W-:Y:S02]  /*1220*/  IMAD.IADD R0, R0, 0x1, R3 ;  /* 0x0000000100007824 */ /* 0x000fe400078e0203 */
.L_x_17:
[----:B------:R-:W-:Y:S05]  /*1230*/  @!P0 BRA `(.L_x_18) ;  /* 0x0000000000b88947 */ /* 0x000fea0003800000 */
[----:B------:R-:W1:Y:S01]  /*1240*/  LDC.64 R4, c[0x0][0xb18] ;  /* 0x0002c600ff047b82 */ /* 0x000e620000000a00 */
[----:B------:R-:W-:-:S07]  /*1250*/  ISETP.NE.AND P0, PT, R11, 0x1, PT ;  /* 0x000000010b00780c */ /* 0x000fce0003f05270 */
[----:B------:R-:W2:Y:S08]  /*1260*/  LDC R10, c[0x0][0xb0c] ;  /* 0x0002c300ff0a7b82 */ /* 0x000eb00000000800 */
[----:B------:R-:W3:Y:S08]  /*1270*/  LDC R13, c[0x0][0x370] ;  /* 0x0000dc00ff0d7b82 */ /* 0x000ef00000000800 */
[----:B------:R-:W4:Y:S01]  /*1280*/  LDC R12, c[0x0][0x374] ;  /* 0x0000dd00ff0c7b82 */ /* 0x000f220000000800 */
[----:B-1----:R-:W-:-:S07]  /*1290*/  ISETP.NE.AND P1, PT, R4, 0x1, PT ;  /* 0x000000010400780c */ /* 0x002fce0003f25270 */
[----:B------:R-:W3:Y:S01]  /*12a0*/  LDC.64 R6, c[0x0][0xb10] ;  /* 0x0002c400ff067b82 */ /* 0x000ee20000000a00 */
[----:B--2---:R-:W-:-:S07]  /*12b0*/  ISETP.NE.AND P2, PT, R10, 0x1, PT ;  /* 0x000000010a00780c */ /* 0x004fce0003f45270 */
[----:B------:R-:W1:Y:S08]  /*12c0*/  LDC R8, c[0x0][0xb20] ;  /* 0x0002c800ff087b82 */ /* 0x000e700000000800 */
[----:B------:R-:W2:Y:S01]  /*12d0*/  LDC.64 R2, c[0x0][0xb28] ;  /* 0x0002ca00ff027b82 */ /* 0x000ea20000000a00 */
[----:B----4-:R-:W-:-:S04]  /*12e0*/  IMAD.HI.U32 R14, R12, R5, RZ ;  /* 0x000000050c0e7227 */ /* 0x010fc800078e00ff */
[----:B------:R-:W-:-:S04]  /*12f0*/  IMAD.HI.U32 R5, R20, R5, RZ ;  /* 0x0000000514057227 */ /* 0x000fc800078e00ff */
[----:B---3--:R-:W-:-:S05]  /*1300*/  IMAD.HI.U32 R15, R13, R6, RZ ;  /* 0x000000060d0f7227 */ /* 0x008fca00078e00ff */
[-C--:B------:R-:W-:Y:S01]  /*1310*/  @P2 SHF.R.U32.HI R13, RZ, R7.reuse, R15 ;  /* 0x00000007ff0d2219 */ /* 0x080fe2000001160f */
[C---:B------:R-:W-:Y:S01]  /*1320*/  IMAD.HI.U32 R15, R21.reuse, R6, RZ ;  /* 0x00000006150f7227 */ /* 0x040fe200078e00ff */
[-C--:B-1----:R-:W-:Y:S02]  /*1330*/  @P1 SHF.R.U32.HI R12, RZ, R8.reuse, R14 ;  /* 0x00000008ff0c1219 */ /* 0x082fe4000001160e */
[----:B------:R-:W-:Y:S02]  /*1340*/  SHF.R.U32.HI R5, RZ, R8, R5 ;  /* 0x00000008ff057219 */ /* 0x000fe40000011605 */
[----:B------:R-:W-:Y:S02]  /*1350*/  SHF.R.U32.HI R15, RZ, R7, R15 ;  /* 0x00000007ff0f7219 */ /* 0x000fe4000001160f */
[----:B------:R-:W-:Y:S01]  /*1360*/  SEL R5, R20, R5, !P1 ;  /* 0x0000000514057207 */ /* 0x000fe20004800000 */
[----:B--2---:R-:W-:Y:S01]  /*1370*/  IMAD.HI.U32 R14, R12, R2, RZ ;  /* 0x000000020c0e7227 */ /* 0x004fe200078e00ff */
[----:B------:R-:W-:-:S03]  /*1380*/  SEL R15, R21, R15, !P2 ;  /* 0x0000000f150f7207 */ /* 0x000fc60005000000 */
[----:B------:R-:W-:Y:S01]  /*1390*/  IMAD.HI.U32 R6, R13, R2, RZ ;  /* 0x000000020d067227 */ /* 0x000fe200078e00ff */
[----:B------:R-:W-:-:S04]  /*13a0*/  @P0 SHF.R.U32.HI R12, RZ, R3, R14 ;  /* 0x00000003ff0c0219 */ /* 0x000fc8000001160e */
[----:B------:R-:W-:Y:S01]  /*13b0*/  @P0 SHF.R.U32.HI R13, RZ, R3, R6 ;  /* 0x00000003ff0d0219 */ /* 0x000fe20000011606 */
[----:B------:R-:W-:-:S04]  /*13c0*/  IMAD R12, R12, R11, RZ ;  /* 0x0000000b0c0c7224 */ /* 0x000fc800078e02ff */
[----:B------:R-:W-:Y:S01]  /*13d0*/  IMAD R6, R13, R11, RZ ;  /* 0x0000000b0d067224 */ /* 0x000fe200078e02ff */
[----:B------:R-:W-:-:S04]  /*13e0*/  ISETP.GE.AND P1, PT, R5, R12, PT ;  /* 0x0000000c0500720c */ /* 0x000fc80003f26270 */
[----:B------:R-:W-:Y:S01]  /*13f0*/  ISETP.GE.OR P1, PT, R15, R6, P1 ;  /* 0x000000060f00720c */ /* 0x000fe20000f26670 */
[----:B------:R-:W-:-:S05]  /*1400*/  IMAD.HI.U32 R6, R5, R2, RZ ;  /* 0x0000000205067227 */ /* 0x000fca00078e00ff */
[----:B------:R-:W-:-:S04]  /*1410*/  SHF.R.U32.HI R6, RZ, R3, R6 ;  /* 0x00000003ff067219 */ /* 0x000fc80000011606 */
[----:B------:R-:W-:-:S03]  /*1420*/  SEL R6, R5, R6, !P0 ;  /* 0x0000000605067207 */ /* 0x000fc60004000000 */
[----:B------:R-:W-:Y:S01]  /*1430*/  @!P1 IMAD.HI.U32 R7, R15, R2, RZ ;  /* 0x000000020f079227 */ /* 0x000fe200078e00ff */
[----:B------:R-:W-:-:S04]  /*1440*/  IADD3 R2, PT, PT, -R6, RZ, RZ ;  /* 0x000000ff06027210 */ /* 0x000fc80007ffe1ff */
[----:B------:R-:W-:Y:S01]  /*1450*/  @!P1 SHF.R.U32.HI R3, RZ, R3, R7 ;  /* 0x00000003ff039219 */ /* 0x000fe20000011607 */
[----:B------:R-:W-:Y:S01]  /*1460*/  IMAD R2, R11, R2, R5 ;  /* 0x000000020b027224 */ /* 0x000fe200078e0205 */
[----:B------:R-:W-:Y:S02]  /*1470*/  IADD3 R7, PT, PT, -R5, RZ, RZ ;  /* 0x000000ff05077210 */ /* 0x000fe40007ffe1ff */
[----:B------:R-:W-:-:S03]  /*1480*/  @!P1 SEL R3, R15, R3, !P0 ;  /* 0x000000030f039207 */ /* 0x000fc60004000000 */
[----:B------:R-:W-:Y:S02]  /*1490*/  IMAD R7, R4, R7, R20 ;  /* 0x0000000704077224 */ /* 0x000fe400078e0214 */
[--C-:B------:R-:W-:Y:S02]  /*14a0*/  @!P1 IMAD.IADD R6, R6, 0x1, -R3.reuse ;  /* 0x0000000106069824 */ /* 0x100fe400078e0a03 */
[----:B------:R-:W-:Y:S01]  /*14b0*/  @!P1 IMAD R3, R2, R13, R3 ;  /* 0x0000000d02039224 */ /* 0x000fe200078e0203 */
[----:B------:R-:W-:Y:S01]  /*14c0*/  IADD3 R2, PT, PT, -R15, RZ, RZ ;  /* 0x000000ff0f027210 */ /* 0x000fe20007ffe1ff */
[----:B------:R-:W-:Y:S02]  /*14d0*/  @!P1 IMAD R5, R6, R11, R15 ;  /* 0x0000000b06059224 */ /* 0x000fe400078e020f */
[----:B------:R-:W-:Y:S02]  /*14e0*/  @!P1 IMAD.MOV.U32 R15, RZ, RZ, R3 ;  /* 0x000000ffff0f9224 */ /* 0x000fe400078e0003 */
[----:B------:R-:W-:-:S02]  /*14f0*/  IMAD R2, R10, R2, R21 ;  /* 0x000000020a027224 */ /* 0x000fc400078e0215 */
[----:B------:R-:W-:Y:S02]  /*1500*/  IMAD R20, R5, R4, R7 ;  /* 0x0000000405147224 */ /* 0x000fe400078e0207 */
[----:B------:R-:W-:Y:S02]  /*1510*/  IMAD R21, R15, R10, R2 ;  /* 0x0000000a0f157224 */ /* 0x000fe400078e0202 */
.L_x_18:
[----:B------:R-:W-:Y:S05]  /*1520*/  BRA.U UP2, `(.L_x_19) ;  /* 0x0000000102407547 */ /* 0x000fea000b800000 */
[----:B------:R-:W1:Y:S08]  /*1530*/  LDC.64 R4, c[0x0][0xb10] ;  /* 0x0002c400ff047b82 */ /* 0x000e700000000a00 */
[----:B------:R-:W2:Y:S08]  /*1540*/  LDC.64 R2, c[0x0][0xb18] ;  /* 0x0002c600ff027b82 */ /* 0x000eb00000000a00 */
[----:B------:R-:W3:Y:S08]  /*1550*/  LDC R6, c[0x0][0xb20] ;  /* 0x0002c800ff067b82 */ /* 0x000ef00000000800 */
[----:B------:R-:W4:Y:S01]  /*1560*/  LDC R7, c[0x0][0xb0c] ;  /* 0x0002c300ff077b82 */ /* 0x000f220000000800 */
[----:B-1----:R-:W-:-:S05]  /*1570*/  IMAD.HI.U32 R4, R21, R4, RZ ;  /* 0x0000000415047227 */ /* 0x002fca00078e00ff */
[----:B------:R-:W-:Y:S01]  /*1580*/  SHF.R.U32.HI R4, RZ, R5, R4 ;  /* 0x00000005ff047219 */ /* 0x000fe20000011604 */
[----:B--2---:R-:W-:Y:S01]  /*1590*/  IMAD.HI.U32 R3, R20, R3, RZ ;  /* 0x0000000314037227 */ /* 0x004fe200078e00ff */
[----:B------:R-:W-:-:S04]  /*15a0*/  ISETP.NE.AND P0, PT, R2, 0x1, PT ;  /* 0x000000010200780c */ /* 0x000fc80003f05270 */
[----:B---3--:R-:W-:-:S04]  /*15b0*/  SHF.R.U32.HI R3, RZ, R6, R3 ;  /* 0x00000006ff037219 */ /* 0x008fc80000011603 */
[----:B------:R-:W-:Y:S02]  /*15c0*/  SEL R3, R20, R3, !P0 ;  /* 0x0000000314037207 */ /* 0x000fe40004000000 */
[----:B----4-:R-:W-:-:S04]  /*15d0*/  ISETP.NE.AND P1, PT, R7, 0x1, PT ;  /* 0x000000010700780c */ /* 0x010fc80003f25270 */
[----:B------:R-:W-:-:S05]  /*15e0*/  SEL R4, R21, R4, !P1 ;  /* 0x0000000415047207 */ /* 0x000fca0004800000 */
[----:B------:R-:W-:Y:S02]  /*15f0*/  IMAD.IADD R5, R3, 0x1, -R4 ;  /* 0x0000000103057824 */ /* 0x000fe400078e0a04 */
[----:B------:R-:W-:Y:S02]  /*1600*/  IMAD.IADD R3, R4, 0x1, -R3 ;  /* 0x0000000104037824 */ /* 0x000fe400078e0a03 */
[----:B------:R-:W-:Y:S02]  /*1610*/  IMAD R21, R5, R7, R21 ;  /* 0x0000000705157224 */ /* 0x000fe400078e0215 */
[----:B------:R-:W-:Y:S02]  /*1620*/  IMAD R20, R3, R2, R20 ;  /* 0x0000000203147224 */ /* 0x000fe400078e0214 */
.L_x_19:
[----:B------:R-:W-:Y:S05]  /*1630*/  BRA.U !UP0, `(.L_x_20) ;  /* 0x00000001080c7547 */ /* 0x000fea000b800000 */
[----:B------:R-:W-:Y:S01]  /*1640*/  UCGABAR_WAIT ;  /* 0x0000000000007dc7 */ /* 0x000fe20008000000 */
[----:B------:R-:W-:Y:S01]  /*1650*/  CCTL.IVALL ;  /* 0x00000000ff00798f */ /* 0x000fe20002000000 */
[----:B------:R-:W-:Y:S05]  /*1660*/  BRA `(.L_x_21) ;  /* 0x0000000000047947 */ /* 0x000fea0003800000 */
.L_x_20:
[----:B------:R-:W-:Y:S06]  /*1670*/  BAR.SYNC.DEFER_BLOCKING 0x0 ;  /* 0x0000000000007b1d */ /* 0x000fec0000010000 */
.L_x_21:
[----:B------:R-:W-:Y:S05]  /*1680*/  BRA.U UP1, `(.L_x_22) ;  /* 0x0000001101f47547 */ /* 0x000fea000b800000 */
[----:B------:R-:W1:Y:S01]  /*1690*/  LDCU UR15, c[0x0][0x38c] ;  /* 0x00007180ff0f77ac */ /* 0x000e620008000800 */
[----:B------:R-:W2:Y:S01]  /*16a0*/  LDC R8, c[0x0][0x370] ;  /* 0x0000dc00ff087b82 */ /* 0x000ea20000000800 */
[----:B------:R-:W-:Y:S01]  /*16b0*/  PLOP3.LUT P1, PT, PT, PT, UP4, 0x80, 0x8 ;  /* 0x000000000008781c */ /* 0x000fe20003f2f048 */
[----:B------:R-:W-:Y:S01]  /*16c0*/  IMAD.MOV.U32 R15, RZ, RZ, 0x1 ;  /* 0x00000001ff0f7424 */ /* 0x000fe200078e00ff */
[----:B------:R-:W-:Y:S01]  /*16d0*/  ISETP.EQ.OR P4, PT, R9, RZ, P6 ;  /* 0x000000ff0900720c */ /* 0x000fe20003782670 */
[----:B------:R-:W-:Y:S01]  /*16e0*/  IMAD.MOV.U32 R14, RZ, RZ, RZ ;  /* 0x000000ffff0e7224 */ /* 0x000fe200078e00ff */
[----:B------:R-:W-:Y:S02]  /*16f0*/  PLOP3.LUT P1, PT, P1, PT, PT, 0x8, 0x80 ;  /* 0x000000000080781c */ /* 0x000fe40000f2e170 */
[----:B------:R-:W-:Y:S01]  /*1700*/  CS2R R12, SRZ ;  /* 0x00000000000c7805 */ /* 0x000fe2000001ff00 */
[----:B------:R-:W-:Y:S01]  /*1710*/  IMAD.MOV.U32 R11, RZ, RZ, 0x1 ;  /* 0x00000001ff0b7424 */ /* 0x000fe200078e00ff */
[----:B------:R-:W3:Y:S01]  /*1720*/  LDC R0, c[0x0][0x374] ;  /* 0x0000dd00ff007b82 */ /* 0x000ee20000000800 */
[----:B------:R-:W4:Y:S01]  /*1730*/  LDCU.64 UR30, c[0x0][0x348] ;  /* 0x00006900ff1e77ac */ /* 0x000f220008000a00 */
[----:B------:R-:W-:Y:S01]  /*1740*/  UMOV UR13, URZ ;  /* 0x000000ff000d7c82 */ /* 0x000fe20008000000 */
[----:B-1----:R-:W-:-:S04]  /*1750*/  UIADD3 UR6, UPT, UPT, UR15, 0x3f, URZ ;  /* 0x0000003f0f067890 */ /* 0x002fc8000fffe0ff */
[----:B------:R-:W-:-:S04]  /*1760*/  USHF.R.S32.HI UR22, URZ, 0x1f, UR6 ;  /* 0x0000001fff167899 */ /* 0x000fc80008011406 */
[----:B------:R-:W-:Y:S02]  /*1770*/  ULEA.HI UR22, UR22, UR6, URZ, 0x6 ;  /* 0x0000000616167291 */ /* 0x000fe4000f8f30ff */
[----:B------:R-:W-:Y:S02]  /*1780*/  UIADD3 UR6, UPT, UPT, UR15, -0x1, URZ ;  /* 0xffffffff0f067890 */ /* 0x000fe4000fffe0ff */
[----:B------:R-:W-:Y:S02]  /*1790*/  USHF.R.S32.HI UR22, URZ, 0x6, UR22 ;  /* 0x00000006ff167899 */ /* 0x000fe40008011416 */
[----:B------:R-:W-:Y:S02]  /*17a0*/  UISETP.GE.U32.AND UP1, UPT, UR6, -0x7f, UPT ;  /* 0xffffff810600788c */ /* 0x000fe4000bf26070 */
[----:B------:R-:W-:Y:S02]  /*17b0*/  UISETP.LT.U32.AND UP0, UPT, UR22, 0x4, UPT ;  /* 0x000000041600788c */ /* 0x000fe4000bf01070 */
[----:B------:R-:W-:-:S02]  /*17c0*/  UIADD3 UR15, UPT, UPT, UR15, 0x7e, URZ ;  /* 0x0000007e0f0f7890 */ /* 0x000fc4000fffe0ff */
[----:B------:R-:W-:Y:S02]  /*17d0*/  USEL UR21, UR22, 0x4, UP0 ;  /* 0x0000000416157887 */ /* 0x000fe40008000000 */
[----:B------:R-:W-:Y:S02]  /*17e0*/  UISETP.NE.AND UP0, UPT, UR5, URZ, UPT ;  /* 0x000000ff0500728c */ /* 0x000fe4000bf05270 */
[----:B------:R-:W-:Y:S02]  /*17f0*/  UIADD3 UR6, UPT, UPT, UR21, -0x1, URZ ;  /* 0xffffffff15067890 */ /* 0x000fe4000fffe0ff */
[----:B------:R-:W-:Y:S02]  /*1800*/  @UP1 UIADD3 UR6, UPT, UPT, UR21, URZ, URZ ;  /* 0x000000ff15061290 */ /* 0x000fe4000fffe0ff */
[----:B------:R-:W-:Y:S02]  /*1810*/  USEL UR7, UR7, 0x2, UP0 ;  /* 0x0000000207077887 */ /* 0x000fe40008000000 */
[----:B------:R-:W-:-:S02]  /*1820*/  UIADD3 UR14, UPT, UPT, UR22, -UR21, URZ ;  /* 0x80000015160e7290 */ /* 0x000fc4000fffe0ff */
[----:B--2-4-:R-:W-:-:S12]  /*1830*/  UIADD3 UR6, UPT, UPT, UR6, 0x1, URZ ;  /* 0x0000000106067890 */ /* 0x014fd8000fffe0ff */
.L_x_42:
[----:B------:R-:W-:Y:S01]  /*1840*/  UISETP.NE.AND UP0, UPT, UR37, URZ, UPT ;  /* 0x000000ff2500728c */ /* 0x000fe2000bf05270 */
[----:B------:R-:W1:Y:S08]  /*1850*/  S2UR UR37, SR_CgaCtaId ;  /* 0x00000000002579c3 */ /* 0x000e700000008800 */
[----:B------:R-:W-:Y:S05]  /*1860*/  BRA.U UP0, `(.L_x_23) ;  /* 0x0000000100347547 */ /* 0x000fea000b800000 */
[----:B------:R-:W2:Y:S01]  /*1870*/  S2R R2, SR_CgaCtaId ;  /* 0x0000000000027919 */ /* 0x000ea20000008800 */
[----:B------:R-:W-:-:S04]  /*1880*/  MOV R3, 0x400 ;  /* 0x0000040000037802 */ /* 0x000fc80000000f00 */
[----:B--2---:R-:W-:Y:S02]  /*1890*/  LEA R2, R2, R3, 0x18 ;  /* 0x0000000302027211 */ /* 0x004fe400078ec0ff */
[----:B------:R-:W-:-:S03]  /*18a0*/  SHF.L.U32 R3, R11, 0x1f, RZ ;  /* 0x0000001f0b037819 */ /* 0x000fc600000006ff */
[----:B------:R-:W-:-:S04]  /*18b0*/  IMAD R2, R12, 0x8, R2 ;  /* 0x000000080c027824 */ /* 0x000fc800078e0202 */
[----:B------:R-:W2:Y:S02]  /*18c0*/  SYNCS.PHASECHK.TRANS64.TRYWAIT P0, [R2+URZ+0x100], R3 ;  /* 0x00010003020075a7 */ /* 0x000ea400080011ff */
[----:B--2---:R-:W-:Y:S05]  /*18d0*/  @!P0 BRA `(.L_x_24) ;  /* 0x0000007800408947 */ /* 0x004fea0003800000 */
.L_x_138:
[----:B------:R-:W-:Y:S01]  /*18e0*/  VIADD R12, R12, 0x1 ;  /* 0x000000010c0c7836 */ /* 0x000fe20000000000 */
[----:B------:R2:W-:Y:S04]  /*18f0*/  SYNCS.ARRIVE.TRANS64.A1T0 RZ, [R2+URZ+0xf0], RZ ;  /* 0x0000f0ff02ff79a7 */ /* 0x0005e800081000ff */
[----:B------:R-:W-:-:S04]  /*1900*/  ISETP.NE.AND P0, PT, R12, 0x2, PT ;  /* 0x000000020c00780c */ /* 0x000fc80003f05270 */
[----:B------:R-:W-:Y:S02]  /*1910*/  SEL R12, R12, RZ, P0 ;  /* 0x000000ff0c0c7207 */ /* 0x000fe40000000000 */
[----:B--2---:R-:W-:-:S04]  /*1920*/  SEL R2, RZ, 0x1, P0 ;  /* 0x00000001ff027807 */ /* 0x004fc80000000000 */
[----:B------:R-:W-:-:S07]  /*1930*/  LOP3.LUT R11, R11, R2, RZ, 0x3c, !PT ;  /* 0x000000020b0b7212 */ /* 0x000fce00078e3cff */
.L_x_23:
[----:B------:R-:W-:Y:S01]  /*1940*/  UMOV UR5, 0x400 ;  /* 0x0000040000057882 */ /* 0x000fe20000000000 */
[----:B------:R-:W-:Y:S01]  /*1950*/  SHF.L.U32 R2, R15, 0x1f, RZ ;  /* 0x0000001f0f027819 */ /* 0x000fe200000006ff */
[----:B-1----:R-:W-:Y:S01]  /*1960*/  ULEA UR5, UR37, UR5, 0x18 ;  /* 0x0000000525057291 */ /* 0x002fe2000f8ec0ff */
[----:B------:R-:W-:Y:S01]  /*1970*/  R2UR UR34, R21 ;  /* 0x00000000152272ca */ /* 0x000fe200000e0000 */
[----:B------:R-:W-:Y:S01]  /*1980*/  UISETP.GE.U32.AND UP0, UPT, UR15, 0x7f, UPT ;  /* 0x0000007f0f00788c */ /* 0x000fe2000bf06070 */
[----:B------:R-:W-:Y:S01]  /*1990*/  R2UR UR18, R20 ;  /* 0x00000000141272ca */ /* 0x000fe200000e0000 */
[----:B------:R-:W-:Y:S01]  /*19a0*/  ULEA UR8, UR13, UR5, 0x3 ;  /* 0x000000050d087291 */ /* 0x000fe2000f8e18ff */
[----:B------:R-:W-:-:S08]  /*19b0*/  UMOV UR23, URZ ;  /* 0x000000ff00177c82 */ /* 0x000fd00008000000 */
[----:B------:R1:W2:Y:S01]  /*19c0*/  SYNCS.PHASECHK.TRANS64.TRYWAIT P0, [UR8+0x20], R2 ;  /* 0x00002002ff0075a7 */ /* 0x0002a20008001108 */
[----:B------:R-:W-:Y:S02]  /*19d0*/  USHF.L.U32 UR34, UR34, 0x7, URZ ;  /* 0x0000000722227899 */ /* 0x000fe400080006ff */
[----:B------:R-:W-:Y:S01]  /*19e0*/  USHF.L.U32 UR18, UR18, 0x7, URZ ;  /* 0x0000000712127899 */ /* 0x000fe200080006ff */
[----:B------:R-:W-:Y:S11]  /*19f0*/  BRA.U !UP0, `(.L_x_25) ;  /* 0x0000000108f47547 */ /* 0x000ff6000b800000 */
[----:B------:R-:W-:Y:S02]  /*1a00*/  UIADD3 UR26, UPT, UPT, UR34, 0x40, URZ ;  /* 0x00000040221a7890 */ /* 0x000fe4000fffe0ff */
[----:B------:R-:W-:Y:S01]  /*1a10*/  UIADD3 UR10, UPT, UPT, UR18, 0x40, URZ ;  /* 0x00000040120a7890 */ /* 0x000fe2000fffe0ff */
[----:B------:R-:W-:Y:S01]  /*1a20*/  UMOV UR29, URZ ;  /* 0x000000ff001d7c82 */ /* 0x000fe20008000000 */
[----:B------:R-:W-:-:S10]  /*1a30*/  UMOV UR39, UR13 ;  /* 0x0000000d00277c82 */ /* 0x000fd40008000000 */
.L_x_31:
[----:B------:R-:W-:Y:S01]  /*1a40*/  ULEA UR33, UR39, UR5, 0x3 ;  /* 0x0000000527217291 */ /* 0x000fe2000f8e18ff */
[----:B--2---:R-:W-:Y:S01]  /*1a50*/  @!P6 MOV R3, 0x8000 ;  /* 0x000080000003e802 */ /* 0x004fe20000000f00 */
[----:B-12---:R-:W-:Y:S10]  /*1a60*/  @P0 BRA `(.L_x_26) ;  /* 0x00000000000c0947 */ /* 0x006ff40003800000 */
[----:B------:R-:W-:-:S04]  /*1a70*/  SHF.L.U32 R4, R15, 0x1f, RZ ;  /* 0x0000001f0f047819 */ /* 0x000fc800000006ff */
[----:B------:R-:W2:Y:S02]  /*1a80*/  SYNCS.PHASECHK.TRANS64.TRYWAIT P0, [UR33+0x20], R4 ;  /* 0x00002004ff0075a7 */ /* 0x000ea40008001121 */
[----:B--2---:R-:W-:Y:S05]  /*1a90*/  @!P0 BRA `(.L_x_27) ;  /* 0x0000007400e48947 */ /* 0x004fea0003800000 */
.L_x_26:
[----:B------:R2:W-:Y:S01]  /*1aa0*/  @!P6 SYNCS.ARRIVE.TRANS64 RZ, [UR33], R3 ;  /* 0x00000003ffffe9a7 */ /* 0x0005e20008000021 */
[----:B------:R-:W-:-:S04]  /*1ab0*/  ULOP3.LUT UR8, UR7, 0x2, URZ, 0xfc, !UPT ;  /* 0x0000000207087892 */ /* 0x000fc8000f8efcff */
[----:B------:R-:W-:-:S09]  /*1ac0*/  UISETP.NE.AND UP0, UPT, UR8, 0x2, UPT ;  /* 0x000000020800788c */ /* 0x000fd2000bf05270 */
[----:B------:R-:W-:Y:S05]  /*1ad0*/  BRA.U UP0, `(.L_x_28) ;  /* 0x0000000100047547 */ /* 0x000fea000b800000 */
[----:B------:R-:W-:Y:S05]  /*1ae0*/  BPT.TRAP 0x1 ;  /* 0x000000040000795c */ /* 0x000fea0000300000 */
.L_x_28:
[----:B------:R-:W-:Y:S04]  /*1af0*/  BSSY.RECONVERGENT B0, `(.L_x_29) ;  /* 0x0000003000007945 */ /* 0x000fe80003800200 */
[----:B------:R-:W-:Y:S05]  /*1b00*/  @P4 BRA `(.L_x_30) ;  /* 0x0000000000044947 */ /* 0x000fea0003800000 */
[----:B------:R-:W-:Y:S05]  /*1b10*/  BPT.TRAP 0x1 ;  /* 0x000000040000795c */ /* 0x000fea0000300000 */
.L_x_30:
[----:B------:R-:W-:Y:S05]  /*1b20*/  BSYNC.RECONVERGENT B0 ;  /* 0x0000000000007941 */ /* 0x000fea0003800200 */
.L_x_29:
[----:B------:R-:W-:Y:S02]  /*1b30*/  UIADD3 UR13, UPT, UPT, UR39, 0x1, URZ ;  /* 0x00000001270d7890 */ /* 0x000fe4000fffe0ff */
[----:B------:R-:W-:Y:S02]  /*1b40*/  UIADD3 UR44, UP1, UPT, UR30, 0x80, URZ ;  /* 0x000000801e2c7890 */ /* 0x000fe4000ff3e0ff */
[----:B------:R-:W-:Y:S02]  /*1b50*/  UISETP.NE.AND UP0, UPT, UR13, 0x4, UPT ;  /* 0x000000040d00788c */ /* 0x000fe4000bf05270 */
[----:B------:R-:W-:Y:S02]  /*1b60*/  USHF.L.U32 UR19, UR29, 0x6, URZ ;  /* 0x000000061d137899 */ /* 0x000fe400080006ff */
[----:B------:R-:W-:Y:S02]  /*1b70*/  USEL UR9, URZ, 0x1, UP0 ;  /* 0x00000001ff097887 */ /* 0x000fe40008000000 */
[----:B------:R-:W-:-:S02]  /*1b80*/  USEL UR13, UR13, URZ, UP0 ;  /* 0x000000ff0d0d7287 */ /* 0x000fc40008000000 */
[----:B------:R-:W-:Y:S02]  /*1b90*/  UIADD3 UR42, UP0, UPT, UR30, 0x180, URZ ;  /* 0x000001801e2a7890 */ /* 0x000fe4000ff1e0ff */
[----:B------:R-:W-:Y:S01]  /*1ba0*/  ULEA UR8, UR13, UR5, 0x3 ;  /* 0x000000050d087291 */ /* 0x000fe2000f8e18ff */
[----:B------:R-:W-:Y:S01]  /*1bb0*/  LOP3.LUT R15, R15, UR9, RZ, 0x3c, !PT ;  /* 0x000000090f0f7c12 */ /* 0x000fe2000f8e3cff */
[----:B------:R-:W-:Y:S02]  /*1bc0*/  UIADD3.X UR45, UPT, UPT, URZ, UR31, URZ, UP1, !UPT ;  /* 0x0000001fff2d7290 */ /* 0x000fe40008ffe4ff */
[----:B------:R-:W-:Y:S01]  /*1bd0*/  ULEA.HI UR35, UR4, UR19, URZ, 0x1a ;  /* 0x0000001304237291 */ /* 0x000fe2000f8fd0ff */
[----:B-1----:R-:W-:Y:S01]  /*1be0*/  SHF.L.U32 R2, R15, 0x1f, RZ ;  /* 0x0000001f0f027819 */ /* 0x002fe200000006ff */
[----:B------:R-:W-:Y:S01]  /*1bf0*/  UIADD3.X UR43, UPT, UPT, URZ, UR31, URZ, UP0, !UPT ;  /* 0x0000001fff2b7290 */ /* 0x000fe200087fe4ff */
[----:B------:R-:W-:Y:S02]  /*1c00*/  UMOV UR38, 0xff0000 ;  /* 0x00ff000000267882 */ /* 0x000fe40000000000 */
[----:B------:R4:W1:Y:S01]  /*1c10*/  SYNCS.PHASECHK.TRANS64.TRYWAIT P0, [UR8+0x20], R2 ;  /* 0x00002002ff0075a7 */ /* 0x0008620008001108 */
[----:B------:R-:W-:Y:S01]  /*1c20*/  USHF.L.U32 UR8, UR39, 0xe, URZ ;  /* 0x0000000e27087899 */ /* 0x000fe200080006ff */
[----:B------:R-:W-:Y:S01]  /*1c30*/  UMOV UR40, 0x0 ;  /* 0x0000000000287882 */ /* 0x000fe20000000000 */
[----:B------:R-:W-:-:S02]  /*1c40*/  UMOV UR41, 0x10000000 ;  /* 0x1000000000297882 */ /* 0x000fc40000000000 */
[----:B------:R-:W-:Y:S02]  /*1c50*/  ULEA UR24, UR4, UR8, 0x1 ;  /* 0x0000000804187291 */ /* 0x000fe4000f8e08ff */
[----:B------:R-:W-:Y:S02]  /*1c60*/  UIADD3 UR8, UPT, UPT, UR5, UR8, URZ ;  /* 0x0000000805087290 */ /* 0x000fe4000fffe0ff */
[----:B------:R-:W-:Y:S02]  /*1c70*/  UIADD3 UR24, UPT, UPT, UR5, UR24, URZ ;  /* 0x0000001805187290 */ /* 0x000fe4000fffe0ff */
[----:B------:R-:W-:Y:S02]  /*1c80*/  UIADD3 UR16, UPT, UPT, UR8, 0x18400, URZ ;  /* 0x0001840008107890 */ /* 0x000fe4000fffe0ff */
[----:B------:R-:W-:Y:S02]  /*1c90*/  UIADD3 UR32, UPT, UPT, UR24, 0x8400, URZ ;  /* 0x0000840018207890 */ /* 0x000fe4000fffe0ff */
[----:B------:R-:W-:-:S02]  /*1ca0*/  UIADD3 UR24, UPT, UPT, UR24, 0xa400, URZ ;  /* 0x0000a40018187890 */ /* 0x000fc4000fffe0ff */
[----:B------:R-:W-:Y:S01]  /*1cb0*/  UIADD3 UR8, UPT, UPT, UR8, 0x1a400, URZ ;  /* 0x0001a40008087890 */ /* 0x000fe2000fffe0ff */
[----:B------:R-:W-:Y:S01]  /*1cc0*/  UMOV UR25, UR33 ;  /* 0x0000002100197c82 */ /* 0x000fe20008000000 */
[----:B------:R-:W-:Y:S01]  /*1cd0*/  UMOV UR28, UR36 ;  /* 0x00000024001c7c82 */ /* 0x000fe20008000000 */
[----:B------:R-:W-:Y:S01]  /*1ce0*/  UMOV UR27, UR35 ;  /* 0x00000023001b7c82 */ /* 0x000fe20008000000 */
[----:B------:R-:W-:Y:S01]  /*1cf0*/  UMOV UR17, UR33 ;  /* 0x0000002100117c82 */ /* 0x000fe20008000000 */
[----:B------:R-:W-:Y:S01]  /*1d00*/  UMOV UR20, UR36 ;  /* 0x0000002400147c82 */ /* 0x000fe20008000000 */
[----:B------:R4:W-:Y:S01]  /*1d10*/  UTMALDG.3D.MULTICAST [UR32], [UR44], UR38, desc[UR40] ;  /* 0x000028202c0073b4 */ /* 0x0009e20008011826 */
[----:B------:R-:W-:Y:S01]  /*1d20*/  UMOV UR12, UR36 ;  /* 0x00000024000c7c82 */ /* 0x000fe20008000000 */
[----:B------:R-:W-:Y:S01]  /*1d30*/  UMOV UR9, UR33 ;  /* 0x0000002100097c82 */ /* 0x000fe20008000000 */
[----:B------:R-:W-:Y:S01]  /*1d40*/  UMOV UR11, UR19 ;  /* 0x00000013000b7c82 */ /* 0x000fe20008000000 */
[----:B------:R-:W-:Y:S01]  /*1d50*/  UIADD3 UR29, UPT, UPT, UR29, 0x1, URZ ;  /* 0x000000011d1d7890 */ /* 0x000fe2000fffe0ff */
[----:B------:R-:W-:Y:S01]  /*1d60*/  UMOV UR23, UR6 ;  /* 0x0000000600177c82 */ /* 0x000fe20008000000 */
[----:B------:R-:W-:Y:S01]  /*1d70*/  UMOV UR39, UR13 ;  /* 0x0000000d00277c82 */ /* 0x000fe20008000000 */
[----:B------:R4:W-:Y:S01]  /*1d80*/  UTMALDG.3D.MULTICAST [UR24], [UR44], UR38, desc[UR40] ;  /* 0x000028182c0073b4 */ /* 0x0009e20008011826 */
[----:B------:R-:W-:Y:S01]  /*1d90*/  UISETP.NE.AND UP0, UPT, UR29, UR6, UPT ;  /* 0x000000061d00728c */ /* 0x000fe2000bf05270 */
[----:B------:R4:W-:Y:S01]  /*1da0*/  UTMALDG.3D [UR16], [UR42], desc[UR40] ;  /* 0x000028102a0075b4 */ /* 0x0009e20008011000 */
[----:B------:R4:W-:Y:S07]  /*1db0*/  UTMALDG.3D [UR8], [UR42], desc[UR40] ;  /* 0x000028082a0075b4 */ /* 0x0009ee0008011000 */
[----:B----4-:R-:W-:Y:S05]  /*1dc0*/  BRA.U UP0, `(.L_x_31) ;  /* 0xfffffffd001c7547 */ /* 0x010fea000b83ffff */
.L_x_25:
[----:B------:R-:W-:Y:S01]  /*1dd0*/  ULEA UR8, UR13, UR5, 0x3 ;  /* 0x000000050d087291 */ /* 0x000fe2000f8e18ff */
[----:B-1----:R-:W-:Y:S01]  /*1de0*/  SHF.L.U32 R2, R15, 0x1f, RZ ;  /* 0x0000001f0f027819 */ /* 0x002fe200000006ff */
[----:B------:R-:W-:Y:S01]  /*1df0*/  @!P1 SYNCS.ARRIVE.TRANS64.A1T0 RZ, [UR5+0x88], RZ ;  /* 0x000088ffffff99a7 */ /* 0x000fe20008100005 */
[----:B------:R-:W-:-:S06]  /*1e00*/  UISETP.GT.AND UP0, UPT, UR22, UR21, UPT ;  /* 0x000000151600728c */ /* 0x000fcc000bf04270 */
[----:B--2---:R1:W2:Y:S03]  /*1e10*/  SYNCS.PHASECHK.TRANS64.TRYWAIT P0, [UR8+0x20], R2 ;  /* 0x00002002ff0075a7 */ /* 0x0042a60008001108 */
[----:B------:R-:W-:Y:S05]  /*1e20*/  BRA.U !UP0, `(.L_x_32) ;  /* 0x0000000108f07547 */ /* 0x000fea000b800000 */
[----:B------:R-:W-:Y:S02]  /*1e30*/  UIADD3 UR38, UPT, UPT, UR14, UR23, URZ ;  /* 0x000000170e267290 */ /* 0x000fe4000fffe0ff */
[----:B------:R-:W-:Y:S02]  /*1e40*/  UIADD3 UR26, UPT, UPT, UR34, 0x40, URZ ;  /* 0x00000040221a7890 */ /* 0x000fe4000fffe0ff */
[----:B------:R-:W-:Y:S01]  /*1e50*/  UIADD3 UR10, UPT, UPT, UR18, 0x40, URZ ;  /* 0x00000040120a7890 */ /* 0x000fe2000fffe0ff */
[----:B------:R-:W-:-:S11]  /*1e60*/  UMOV UR39, UR13 ;  /* 0x0000000d00277c82 */ /* 0x000fd60008000000 */
.L_x_38:
[----:B------:R-:W-:Y:S01]  /*1e70*/  ULEA UR33, UR39, UR5, 0x3 ;  /* 0x0000000527217291 */ /* 0x000fe2000f8e18ff */
[----:B--2---:R-:W-:Y:S01]  /*1e80*/  @!P6 MOV R3, 0x8000 ;  /* 0x000080000003e802 */ /* 0x004fe20000000f00 */
[----:B-12---:R-:W-:Y:S10]  /*1e90*/  @P0 BRA `(.L_x_33) ;  /* 0x00000000000c0947 */ /* 0x006ff40003800000 */
[----:B------:R-:W-:-:S04]  /*1ea0*/  SHF.L.U32 R4, R15, 0x1f, RZ ;  /* 0x0000001f0f047819 */ /* 0x000fc800000006ff */
[----:B------:R-:W2:Y:S02]  /*1eb0*/  SYNCS.PHASECHK.TRANS64.TRYWAIT P0, [UR33+0x20], R4 ;  /* 0x00002004ff0075a7 */ /* 0x000ea40008001121 */
[----:B--2---:R-:W-:Y:S05]  /*1ec0*/  @!P0 BRA `(.L_x_34) ;  /* 0x0000007000f08947 */ /* 0x004fea0003800000 */
.L_x_33:
[----:B------:R2:W-:Y:S01]  /*1ed0*/  @!P6 SYNCS.ARRIVE.TRANS64 RZ, [UR33], R3 ;  /* 0x00000003ffffe9a7 */ /* 0x0005e20008000021 */
[----:B------:R-:W-:-:S04]  /*1ee0*/  ULOP3.LUT UR8, UR7, 0x2, URZ, 0xfc, !UPT ;  /* 0x0000000207087892 */ /* 0x000fc8000f8efcff */
[----:B------:R-:W-:-:S09]  /*1ef0*/  UISETP.NE.AND UP0, UPT, UR8, 0x2, UPT ;  /* 0x000000020800788c */ /* 0x000fd2000bf05270 */
[----:B------:R-:W-:Y:S05]  /*1f00*/  BRA.U UP0, `(.L_x_35) ;  /* 0x0000000100047547 */ /* 0x000fea000b800000 */
[----:B------:R-:W-:Y:S05]  /*1f10*/  BPT.TRAP 0x1 ;  /* 0x000000040000795c */ /* 0x000fea0000300000 */
.L_x_35:
[----:B------:R-:W-:Y:S04]  /*1f20*/  BSSY.RECONVERGENT B0, `(.L_x_36) ;  /* 0x0000003000007945 */ /* 0x000fe80003800200 */
[----:B------:R-:W-:Y:S05]  /*1f30*/  @P4 BRA `(.L_x_37) ;  /* 0x0000000000044947 */ /* 0x000fea0003800000 */
[----:B------:R-:W-:Y:S05]  /*1f40*/  BPT.TRAP 0x1 ;  /* 0x000000040000795c */ /* 0x000fea0000300000 */
.L_x_37:
[----:B------:R-:W-:Y:S05]  /*1f50*/  BSYNC.RECONVERGENT B0 ;  /* 0x0000000000007941 */ /* 0x000fea0003800200 */
.L_x_36:
        /* <DEDUP_REMOVED lines=36> */
[----:B------:R4:W-:Y:S02]  /*21a0*/  UTMALDG.3D.MULTICAST [UR24], [UR44], UR29, desc[UR40] ;  /* 0x000028182c0073b4 */ /* 0x0009e4000801181d */
[----:B------:R-:W-:Y:S01]  /*21b0*/  UISETP.NE.AND UP0, UPT, UR23, UR38, UPT ;  /* 0x000000261700728c */ /* 0x000fe2000bf05270 */
[----:B------:R4:W-:Y:S01]  /*21c0*/  UTMALDG.3D [UR16], [UR42], desc[UR40] ;  /* 0x000028102a0075b4 */ /* 0x0009e20008011000 */
[----:B------:R4:W-:Y:S07]  /*21d0*/  UTMALDG.3D [UR8], [UR42], desc[UR40] ;  /* 0x000028082a0075b4 */ /* 0x0009ee0008011000 */
[----:B----4-:R-:W-:Y:S05]  /*21e0*/  BRA.U UP0, `(.L_x_38) ;  /* 0xfffffffd00207547 */ /* 0x010fea000b83ffff */
.L_x_32:
[C---:B-1----:R-:W-:Y:S01]  /*21f0*/  LEA R2, R14.reuse, UR5, 0x3 ;  /* 0x000000050e027c11 */ /* 0x042fe2000f8e18ff */
[----:B------:R-:W-:Y:S01]  /*2200*/  NOP ;  /* 0x0000000000007918 */ /* 0x000fe20000000000 */
[----:B--2---:R-:W-:Y:S02]  /*2210*/  SHF.L.U32 R3, R13, 0x1f, RZ ;  /* 0x0000001f0d037819 */ /* 0x004fe400000006ff */
[----:B------:R-:W-:Y:S02]  /*2220*/  LEA R4, R14, UR5, 0x4 ;  /* 0x000000050e047c11 */ /* 0x000fe4000f8e20ff */
[----:B------:R-:W1:Y:S02]  /*2230*/  SYNCS.PHASECHK.TRANS64.TRYWAIT P0, [R2+URZ+0x90], R3 ;  /* 0x00009003020075a7 */ /* 0x000e6400080011ff */
[----:B-1----:R-:W-:Y:S05]  /*2240*/  @!P0 BRA `(.L_x_39) ;  /* 0x0000007000288947 */ /* 0x002fea0003800000 */
.L_x_141:
[----:B------:R-:W2:Y:S01]  /*2250*/  LDS.128 R4, [R4+0x120] ;  /* 0x0001200004047984 */ /* 0x000ea20000000c00 */
[----:B------:R-:W-:Y:S01]  /*2260*/  ISETP.GE.AND P0, PT, R40, 0x1, PT ;  /* 0x000000012800780c */ /* 0x000fe20003f06270 */
[----:B-1----:R-:W-:Y:S01]  /*2270*/  VIADD R2, R2, 0xa0 ;  /* 0x000000a002027836 */ /* 0x002fe20000000000 */
[----:B------:R-:W-:Y:S01]  /*2280*/  @!PT LDS RZ, [RZ] ;  /* 0x00000000fffff984 */ /* 0x000fe20000000800 */
[----:B------:R-:W-:Y:S01]  /*2290*/  @!PT LDS RZ, [RZ] ;  /* 0x00000000fffff984 */ /* 0x000fe20000000800 */
[----:B------:R-:W-:Y:S01]  /*22a0*/  @!PT LDS RZ, [RZ] ;  /* 0x00000000fffff984 */ /* 0x000fe20000000800 */
[----:B------:R-:W-:Y:S01]  /*22b0*/  @!PT LDS RZ, [RZ] ;  /* 0x00000000fffff984 */ /* 0x000fe20000000800 */
[----:B------:R1:W-:Y:S06]  /*22c0*/  MEMBAR.ALL.CTA ;  /* 0x0000000000007992 */ /* 0x0003ec0000008000 */
[----:B-1----:R-:W1:Y:S01]  /*22d0*/  FENCE.VIEW.ASYNC.S ;  /* 0x00000000000073c6 */ /* 0x002e620000000000 */
[----:B------:R-:W-:-:S04]  /*22e0*/  PRMT R2, RZ, 0x654, R2 ;  /* 0x00000654ff027816 */ /* 0x000fc80000000002 */
[----:B-1----:R1:W-:Y:S01]  /*22f0*/  SYNCS.ARRIVE.TRANS64.RED.A1T0 RZ, [R2+URZ], RZ ;  /* 0x000000ff02ff79a7 */ /* 0x0023e200081004ff */
[----:B--2---:R-:W-:-:S13]  /*2300*/  LOP3.LUT P2, RZ, R6, 0x1, RZ, 0xc0, !PT ;  /* 0x0000000106ff7812 */ /* 0x004fda000784c0ff */
[----:B------:R-:W-:Y:S01]  /*2310*/  @P2 SHF.R.U32.HI R3, RZ, 0x10, R5 ;  /* 0x00000010ff032819 */ /* 0x000fe20000011605 */
[----:B------:R-:W-:Y:S01]  /*2320*/  VOTEU.ANY UP0, P2 ;  /* 0x0000000000ff7886 */ /* 0x000fe20001000100 */
[----:B------:R-:W-:Y:S02]  /*2330*/  @P2 MOV R10, R4 ;  /* 0x00000004000a2202 */ /* 0x000fe40000000f00 */
[----:B------:R-:W-:Y:S02]  /*2340*/  @P2 R2UR.BROADCAST UR8, R3 ;  /* 0x00000000030822ca */ /* 0x000fe400008e0000 */
[----:B------:R-:W-:-:S11]  /*2350*/  @P2 LOP3.LUT R9, R5, 0xffff, RZ, 0xc0, !PT ;  /* 0x0000ffff05092812 */ /* 0x000fd600078ec0ff */
[----:B------:R-:W-:Y:S01]  /*2360*/  @UP0 UMOV UR36, UR8 ;  /* 0x0000000800240c82 */ /* 0x000fe20008000000 */
[----:B-1----:R-:W-:Y:S05]  /*2370*/  @!P0 BRA `(.L_x_40) ;  /* 0x0000000000b88947 */ /* 0x002fea0003800000 */
[----:B------:R-:W3:Y:S01]  /*2380*/  LDC.64 R4, c[0x0][0xb18] ;  /* 0x0002c600ff047b82 */ /* 0x000ee20000000a00 */
[----:B------:R-:W-:-:S07]  /*2390*/  ISETP.NE.AND P3, PT, R40, 0x1, PT ;  /* 0x000000012800780c */ /* 0x000fce0003f65270 */
[----:B------:R-:W1:Y:S08]  /*23a0*/  LDC.64 R6, c[0x0][0xb10] ;  /* 0x0002c400ff067b82 */ /* 0x000e700000000a00 */
[----:B------:R-:W2:Y:S08]  /*23b0*/  LDC R16, c[0x0][0xb20] ;  /* 0x0002c800ff107b82 */ /* 0x000eb00000000800 */
[----:B------:R-:W4:Y:S01]  /*23c0*/  LDC R17, c[0x0][0xb0c] ;  /* 0x0002c300ff117b82 */ /* 0x000f220000000800 */
[----:B---3--:R-:W-:Y:S01]  /*23d0*/  IMAD.HI.U32 R19, R0, R5, RZ ;  /* 0x0000000500137227 */ /* 0x008fe200078e00ff */
[----:B------:R-:W-:-:S03]  /*23e0*/  ISETP.NE.AND P0, PT, R4, 0x1, PT ;  /* 0x000000010400780c */ /* 0x000fc60003f05270 */
[----:B------:R-:W-:-:S03]  /*23f0*/  IMAD.HI.U32 R5, R9, R5, RZ ;  /* 0x0000000509057227 */ /* 0x000fc600078e00ff */
[----:B------:R-:W3:Y:S01]  /*2400*/  LDC.64 R2, c[0x0][0xb28] ;  /* 0x0002ca00ff027b82 */ /* 0x000ee20000000a00 */
[----:B-1----:R-:W-:-:S04]  /*2410*/  IMAD.HI.U32 R20, R8, R6, RZ ;  /* 0x0000000608147227 */ /* 0x002fc800078e00ff */
[----:B------:R-:W-:Y:S01]  /*2420*/  IMAD.HI.U32 R21, R10, R6, RZ ;  /* 0x000000060a157227 */ /* 0x000fe200078e00ff */
[----:B------:R-:W-:Y:S02]  /*2430*/  SHF.R.U32.HI R20, RZ, R7, R20 ;  /* 0x00000007ff147219 */ /* 0x000fe40000011614 */
[-C--:B--2---:R-:W-:Y:S02]  /*2440*/  SHF.R.U32.HI R19, RZ, R16.reuse, R19 ;  /* 0x00000010ff137219 */ /* 0x084fe40000011613 */
[----:B------:R-:W-:Y:S02]  /*2450*/  SHF.R.U32.HI R5, RZ, R16, R5 ;  /* 0x00000010ff057219 */ /* 0x000fe40000011605 */
[----:B------:R-:W-:Y:S02]  /*2460*/  SEL R19, R0, R19, !P0 ;  /* 0x0000001300137207 */ /* 0x000fe40004000000 */
[----:B------:R-:W-:Y:S02]  /*2470*/  SHF.R.U32.HI R21, RZ, R7, R21 ;  /* 0x00000007ff157219 */ /* 0x000fe40000011615 */
[----:B----4-:R-:W-:-:S02]  /*2480*/  ISETP.NE.AND P1, PT, R17, 0x1, PT ;  /* 0x000000011100780c */ /* 0x010fc40003f25270 */
[----:B------:R-:W-:Y:S02]  /*2490*/  SEL R5, R9, R5, !P0 ;  /* 0x0000000509057207 */ /* 0x000fe40004000000 */
[----:B------:R-:W-:Y:S02]  /*24a0*/  SEL R20, R8, R20, !P1 ;  /* 0x0000001408147207 */ /* 0x000fe40004800000 */
[----:B------:R-:W-:Y:S01]  /*24b0*/  SEL R21, R10, R21, !P1 ;  /* 0x000000150a157207 */ /* 0x000fe20004800000 */
[----:B---3--:R-:W-:-:S04]  /*24c0*/  IMAD.HI.U32 R18, R19, R2, RZ ;  /* 0x0000000213127227 */ /* 0x008fc800078e00ff */
        /* <DEDUP_REMOVED lines=10> */
[----:B------:R-:W-:-:S04]  /*2570*/  @!P0 IMAD.HI.U32 R7, R21, R2, RZ ;  /* 0x0000000215078227 */ /* 0x000fc800078e00ff */
[----:B------:R-:W-:Y:S01]  /*2580*/  IMAD.MOV R2, RZ, RZ, -R6 ;  /* 0x000000ffff027224 */ /* 0x000fe200078e0a06 */
[----:B------:R-:W-:Y:S02]  /*2590*/  @!P0 SHF.R.U32.HI R3, RZ, R3, R7 ;  /* 0x00000003ff038219 */ /* 0x000fe40000011607 */
[----:B------:R-:W-:Y:S01]  /*25a0*/  IADD3 R7, PT, PT, -R5, RZ, RZ ;  /* 0x000000ff05077210 */ /* 0x000fe20007ffe1ff */
[----:B------:R-:W-:Y:S01]  /*25b0*/  IMAD R2, R40, R2, R5 ;  /* 0x0000000228027224 */ /* 0x000fe200078e0205 */
        /* <DEDUP_REMOVED lines=10> */
.L_x_40:
[----:B------:R-:W1:Y:S02]  /*2660*/  LDCU UR8, c[0x0][0xb30] ;  /* 0x00016600ff0877ac */ /* 0x000e640008000800 */
[----:B-1----:R-:W-:-:S09]  /*2670*/  UISETP.NE.AND UP0, UPT, UR8, 0x1, UPT ;  /* 0x000000010800788c */ /* 0x002fd2000bf05270 */
[----:B------:R-:W-:Y:S05]  /*2680*/  BRA.U UP0, `(.L_x_41) ;  /* 0x0000000100407547 */ /* 0x000fea000b800000 */
[----:B------:R-:W1:Y:S08]  /*2690*/  LDC.64 R4, c[0x0][0xb10] ;  /* 0x0002c400ff047b82 */ /* 0x000e700000000a00 */
[----:B------:R-:W2:Y:S08]  /*26a0*/  LDC.64 R2, c[0x0][0xb18] ;  /* 0x0002c600ff027b82 */ /* 0x000eb00000000a00 */
[----:B------:R-:W4:Y:S08]  /*26b0*/  LDC R6, c[0x0][0xb20] ;  /* 0x0002c800ff067b82 */ /* 0x000f300000000800 */
[----:B------:R-:W3:Y:S01]  /*26c0*/  LDC R7, c[0x0][0xb0c] ;  /* 0x0002c300ff077b82 */ /* 0x000ee20000000800 */
[----:B-1----:R-:W-:-:S05]  /*26d0*/  IMAD.HI.U32 R4, R10, R4, RZ ;  /* 0x000000040a047227 */ /* 0x002fca00078e00ff */
[----:B------:R-:W-:Y:S01]  /*26e0*/  SHF.R.U32.HI R4, RZ, R5, R4 ;  /* 0x00000005ff047219 */ /* 0x000fe20000011604 */
[----:B--2---:R-:W-:Y:S01]  /*26f0*/  IMAD.HI.U32 R3, R9, R3, RZ ;  /* 0x0000000309037227 */ /* 0x004fe200078e00ff */
[----:B------:R-:W-:-:S04]  /*2700*/  ISETP.NE.AND P0, PT, R2, 0x1, PT ;  /* 0x000000010200780c */ /* 0x000fc80003f05270 */
[----:B----4-:R-:W-:-:S04]  /*2710*/  SHF.R.U32.HI R3, RZ, R6, R3 ;  /* 0x00000006ff037219 */ /* 0x010fc80000011603 */
[----:B------:R-:W-:Y:S02]  /*2720*/  SEL R3, R9, R3, !P0 ;  /* 0x0000000309037207 */ /* 0x000fe40004000000 */
[----:B---3--:R-:W-:-:S04]  /*2730*/  ISETP.NE.AND P1, PT, R7, 0x1, PT ;  /* 0x000000010700780c */ /* 0x008fc80003f25270 */
[----:B------:R-:W-:-:S05]  /*2740*/  SEL R4, R10, R4, !P1 ;  /* 0x000000040a047207 */ /* 0x000fca0004800000 */
[----:B------:R-:W-:Y:S02]  /*2750*/  IMAD.IADD R5, R3, 0x1, -R4 ;  /* 0x0000000103057824 */ /* 0x000fe400078e0a04 */
[----:B------:R-:W-:Y:S02]  /*2760*/  IMAD.IADD R3, R4, 0x1, -R3 ;  /* 0x0000000104037824 */ /* 0x000fe400078e0a03 */
[----:B------:R-:W-:Y:S02]  /*2770*/  IMAD R10, R5, R7, R10 ;  /* 0x00000007050a7224 */ /* 0x000fe400078e020a */
[----:B------:R-:W-:-:S07]  /*2780*/  IMAD R9, R3, R2, R9 ;  /* 0x0000000203097224 */ /* 0x000fce00078e0209 */
.L_x_41:
[----:B------:R-:W-:Y:S01]  /*2790*/  VIADD R14, R14, 0x1 ;  /* 0x000000010e0e7836 */ /* 0x000fe20000000000 */
[----:B------:R-:W-:Y:S01]  /*27a0*/  PLOP3.LUT P1, PT, PT, PT, PT, 0x80, 0x8 ;  /* 0x000000000008781c */ /* 0x000fe20003f2f070 */
[----:B------:R-:W-:Y:S02]  /*27b0*/  IMAD.IADD R21, R10, 0x1, R87 ;  /* 0x000000010a157824 */ /* 0x000fe400078e0257 */
[----:B------:R-:W-:Y:S01]  /*27c0*/  IMAD.IADD R20, R9, 0x1, R86 ;  /* 0x0000000109147824 */ /* 0x000fe200078e0256 */
[----:B------:R-:W-:-:S04]  /*27d0*/  ISETP.NE.AND P0, PT, R14, 0x2, PT ;  /* 0x000000020e00780c */ /* 0x000fc80003f05270 */
[----:B------:R-:W-:Y:S02]  /*27e0*/  SEL R2, RZ, 0x1, P0 ;  /* 0x00000001ff027807 */ /* 0x000fe40000000000 */
[----:B------:R-:W-:Y:S02]  /*27f0*/  SEL R14, R14, RZ, P0 ;  /* 0x000000ff0e0e7207 */ /* 0x000fe40000000000 */
[----:B------:R-:W-:Y:S01]  /*2800*/  LOP3.LUT R13, R13, R2, RZ, 0x3c, !PT ;  /* 0x000000020d0d7212 */ /* 0x000fe200078e3cff */
[----:B------:R-:W-:Y:S06]  /*2810*/  @P2 BRA `(.L_x_42) ;  /* 0xfffffff000082947 */ /* 0x000fec000383ffff */
[----:B------:R-:W-:Y:S01]  /*2820*/  UIADD3 UR5, UPT, UPT, UR5, 0x20, URZ ;  /* 0x0000002005057890 */ /* 0x000fe2000fffe0ff */
[----:B------:R-:W-:-:S03]  /*2830*/  SHF.L.U32 R2, R15, 0x1f, RZ ;  /* 0x0000001f0f027819 */ /* 0x000fc600000006ff */
[----:B------:R-:W-:-:S09]  /*2840*/  ULEA UR4, UR13, UR5, 0x3 ;  /* 0x000000050d047291 */ /* 0x000fd2000f8e18ff */
[----:B------:R-:W1:Y:S02]  /*2850*/  SYNCS.PHASECHK.TRANS64.TRYWAIT P0, [UR4], R2 ;  /* 0x00000002ff0075a7 */ /* 0x000e640008001104 */
[----:B-1----:R-:W-:Y:S05]  /*2860*/  @!P0 BRA `(.L_x_43) ;  /* 0x0000006800b48947 */ /* 0x002fea0003800000 */
.L_x_143:
[----:B------:R-:W-:-:S04]  /*2870*/  UIADD3 UR6, UPT, UPT, UR13, 0x1, URZ ;  /* 0x000000010d067890 */ /* 0x000fc8000fffe0ff */
[----:B------:R-:W-:-:S04]  /*2880*/  UISETP.NE.AND UP0, UPT, UR6, 0x4, UPT ;  /* 0x000000040600788c */ /* 0x000fc8000bf05270 */
[----:B------:R-:W-:Y:S02]  /*2890*/  USEL UR7, URZ, 0x1, UP0 ;  /* 0x00000001ff077887 */ /* 0x000fe40008000000 */
[----:B------:R-:W-:-:S04]  /*28a0*/  USEL UR6, UR6, URZ, UP0 ;  /* 0x000000ff06067287 */ /* 0x000fc80008000000 */
[----:B------:R-:W-:Y:S01]  /*28b0*/  ULEA UR4, UR6, UR5, 0x3 ;  /* 0x0000000506047291 */ /* 0x000fe2000f8e18ff */
[----:B-1----:R-:W-:-:S04]  /*28c0*/  LOP3.LUT R2, R15, UR7, RZ, 0x3c, !PT ;  /* 0x000000070f027c12 */ /* 0x002fc8000f8e3cff */
[----:B------:R-:W-:-:S04]  /*28d0*/  SHF.L.U32 R3, R2, 0x1f, RZ ;  /* 0x0000001f02037819 */ /* 0x000fc800000006ff */
[----:B------:R-:W1:Y:S02]  /*28e0*/  SYNCS.PHASECHK.TRANS64.TRYWAIT P0, [UR4], R3 ;  /* 0x00000003ff0075a7 */ /* 0x000e640008001104 */
[----:B-1----:R-:W-:Y:S05]  /*28f0*/  @!P0 BRA `(.L_x_44) ;  /* 0x0000006800a88947 */ /* 0x002fea0003800000 */
.L_x_145:
[----:B------:R-:W-:-:S04]  /*2900*/  UIADD3 UR6, UPT, UPT, UR6, 0x1, URZ ;  /* 0x0000000106067890 */ /* 0x000fc8000fffe0ff */
[----:B------:R-:W-:-:S04]  /*2910*/  UISETP.NE.AND UP0, UPT, UR6, 0x4, UPT ;  /* 0x000000040600788c */ /* 0x000fc8000bf05270 */
[----:B------:R-:W-:Y:S02]  /*2920*/  USEL UR7, URZ, 0x1, UP0 ;  /* 0x00000001ff077887 */ /* 0x000fe40008000000 */
[----:B------:R-:W-:-:S04]  /*2930*/  USEL UR6, UR6, URZ, UP0 ;  /* 0x000000ff06067287 */ /* 0x000fc80008000000 */
[----:B------:R-:W-:Y:S01]  /*2940*/  ULEA UR4, UR6, UR5, 0x3 ;  /* 0x0000000506047291 */ /* 0x000fe2000f8e18ff */
[----:B------:R-:W-:-:S04]  /*2950*/  LOP3.LUT R2, R2, UR7, RZ, 0x3c, !PT ;  /* 0x0000000702027c12 */ /* 0x000fc8000f8e3cff */
[----:B-1----:R-:W-:-:S04]  /*2960*/  SHF.L.U32 R3, R2, 0x1f, RZ ;  /* 0x0000001f02037819 */ /* 0x002fc800000006ff */
[----:B------:R-:W1:Y:S02]  /*2970*/  SYNCS.PHASECHK.TRANS64.TRYWAIT P0, [UR4], R3 ;  /* 0x00000003ff0075a7 */ /* 0x000e640008001104 */
[----:B-1----:R-:W-:Y:S05]  /*2980*/  @!P0 BRA `(.L_x_45) ;  /* 0x00000068009c8947 */ /* 0x002fea0003800000 */
.L_x_147:
[----:B------:R-:W-:-:S04]  /*2990*/  UIADD3 UR6, UPT, UPT, UR6, 0x1, URZ ;  /* 0x0000000106067890 */ /* 0x000fc8000fffe0ff */
[----:B------:R-:W-:-:S04]  /*29a0*/  UISETP.NE.AND UP0, UPT, UR6, 0x4, UPT ;  /* 0x000000040600788c */ /* 0x000fc8000bf05270 */
[----:B------:R-:W-:Y:S02]  /*29b0*/  USEL UR4, URZ, 0x1, UP0 ;  /* 0x00000001ff047887 */ /* 0x000fe40008000000 */
[----:B------:R-:W-:-:S04]  /*29c0*/  USEL UR6, UR6, URZ, UP0 ;  /* 0x000000ff06067287 */ /* 0x000fc80008000000 */
[----:B------:R-:W-:Y:S01]  /*29d0*/  ULEA UR6, UR6, UR5, 0x3 ;  /* 0x0000000506067291 */ /* 0x000fe2000f8e18ff */
[----:B------:R-:W-:-:S04]  /*29e0*/  LOP3.LUT R2, R2, UR4, RZ, 0x3c, !PT ;  /* 0x0000000402027c12 */ /* 0x000fc8000f8e3cff */
[----:B------:R-:W-:Y:S01]  /*29f0*/  SHF.L.U32 R2, R2, 0x1f, RZ ;  /* 0x0000001f02027819 */ /* 0x000fe200000006ff */
[----:B-1-3--:R-:W-:-:S07]  /*2a00*/  IMAD.U32 R0, RZ, RZ, UR6 ;  /* 0x00000006ff007e24 */ /* 0x00afce000f8e00ff */
.L_x_46:
[----:B-1----:R1:W2:Y:S02]  /*2a10*/  SYNCS.PHASECHK.TRANS64.TRYWAIT P0, [R0+URZ], R2 ;  /* 0x00000002000075a7 */ /* 0x0022a400080011ff */
[----:B--2---:R-:W-:Y:S05]  /*2a20*/  @!P0 NANOSLEEP.SYNCS 0x989680 ;  /* 0x009896800000895d */ /* 0x004fea0003900000 */
[----:B------:R-:W2:Y:S02]  /*2a30*/  @!P0 SYNCS.PHASECHK.TRANS64 P0, [R0+URZ], R2 ;  /* 0x00000002000085a7 */ /* 0x000ea400080010ff */
[----:B--2---:R-:W-:Y:S05]  /*2a40*/  @P0 EXIT ;  /* 0x000000000000094d */ /* 0x004fea0003800000 */
[----:B------:R-:W-:Y:S05]  /*2a50*/  BRA `(.L_x_46) ;  /* 0xfffffffc00ec7947 */ /* 0x000fea000383ffff */
.L_x_22:
[----:B------:R-:W-:-:S04]  /*2a60*/  UISETP.NE.AND UP0, UPT, UR37, URZ, UPT ;  /* 0x000000ff2500728c */ /* 0x000fc8000bf05270 */
[----:B------:R-:W-:-:S09]  /*2a70*/  UISETP.NE.OR UP0, UPT, UR5, 0x1, UP0 ;  /* 0x000000010500788c */ /* 0x000fd20008705670 */
[----:B------:R-:W-:Y:S05]  /*2a80*/  BRA.U UP0, `(.L_x_47) ;  /* 0x00000005004c7547 */ /* 0x000fea000b800000 */
[----:B------:R-:W-:Y:S01]  /*2a90*/  HFMA2 R3, -RZ, RZ, 0, 0 ;  /* 0x00000000ff037431 */ /* 0x000fe200000001ff */
[----:B------:R-:W-:Y:S01]  /*2aa0*/  ISETP.GE.U32.AND P2, PT, R9, 0x8, PT ;  /* 0x000000080900780c */ /* 0x000fe20003f46070 */
[----:B------:R-:W-:Y:S01]  /*2ab0*/  IMAD.MOV.U32 R12, RZ, RZ, 0x1 ;  /* 0x00000001ff0c7424 */ /* 0x000fe200078e00ff */
[----:B------:R-:W-:Y:S01]  /*2ac0*/  CS2R R10, SRZ ;  /* 0x00000000000a7805 */ /* 0x000fe2000001ff00 */
[----:B------:R-:W-:Y:S01]  /*2ad0*/  IMAD.MOV.U32 R8, RZ, RZ, RZ ;  /* 0x000000ffff087224 */ /* 0x000fe200078e00ff */
[----:B------:R-:W-:Y:S01]  /*2ae0*/  UMOV UR4, 0x400 ;  /* 0x0000040000047882 */ /* 0x000fe20000000000 */
[----:B------:R-:W-:Y:S01]  /*2af0*/  UMOV UR6, URZ ;  /* 0x000000ff00067c82 */ /* 0x000fe20008000000 */
[----:B------:R-:W-:-:S12]  /*2b00*/  ULEA UR37, UR37, UR4, 0x18 ;  /* 0x0000000425257291 */ /* 0x000fd8000f8ec0ff */
.L_x_51:
[----:B------:R-:W-:Y:S02]  /*2b10*/  LEA R0, R3, UR37, 0x3 ;  /* 0x0000002503007c11 */ /* 0x000fe4000f8e18ff */
[----:B------:R-:W-:-:S03]  /*2b20*/  SHF.L.U32 R4, R8, 0x1f, RZ ;  /* 0x0000001f08047819 */ /* 0x000fc600000006ff */
[----:B------:R-:W-:Y:S01]  /*2b30*/  VIADD R5, R0, 0x100 ;  /* 0x0000010000057836 */ /* 0x000fe20000000000 */
[----:B------:R-:W1:Y:S02]  /*2b40*/  SYNCS.PHASECHK.TRANS64.TRYWAIT P0, [R0+URZ+0xf0], R4 ;  /* 0x0000f004000075a7 */ /* 0x000e6400080011ff */
[----:B-1----:R-:W-:Y:S05]  /*2b50*/  @!P0 BRA `(.L_x_48) ;  /* 0x0000006800408947 */ /* 0x002fea0003800000 */
.L_x_148:
[----:B------:R-:W-:Y:S01]  /*2b60*/  ULEA UR5, UR6, UR37, 0x3 ;  /* 0x0000002506057291 */ /* 0x000fe2000f8e18ff */
[----:B-1----:R-:W-:Y:S01]  /*2b70*/  PRMT R0, RZ, 0x654, R5 ;  /* 0x00000654ff007816 */ /* 0x002fe20000000005 */
[----:B------:R-:W-:Y:S01]  /*2b80*/  @!P2 IMAD.MOV.U32 R4, RZ, RZ, 0x10 ;  /* 0x00000010ff04a424 */ /* 0x000fe200078e00ff */
[----:B------:R-:W-:Y:S01]  /*2b90*/  SHF.L.U32 R5, R12, 0x1f, RZ ;  /* 0x0000001f0c057819 */ /* 0x000fe200000006ff */
[----:B------:R-:W-:Y:S01]  /*2ba0*/  UIADD3 UR4, UPT, UPT, UR5, 0x90, URZ ;  /* 0x0000009005047890 */ /* 0x000fe2000fffe0ff */
[----:B------:R1:W-:Y:S05]  /*2bb0*/  SYNCS.ARRIVE.TRANS64.RED.A1T0 RZ, [R0+URZ], RZ ;  /* 0x000000ff00ff79a7 */ /* 0x0003ea00081004ff */
[----:B------:R-:W-:Y:S01]  /*2bc0*/  IMAD.U32 R6, RZ, RZ, UR4 ;  /* 0x00000004ff067e24 */ /* 0x000fe2000f8e00ff */
[----:B------:R-:W2:Y:S04]  /*2bd0*/  SYNCS.PHASECHK.TRANS64.TRYWAIT P0, [UR5+0xa0], R5 ;  /* 0x0000a005ff0075a7 */ /* 0x000ea80008001105 */
[----:B------:R-:W-:Y:S01]  /*2be0*/  PRMT R6, R9, 0x654, R6 ;  /* 0x0000065409067816 */ /* 0x000fe20000000006 */
[----:B-12---:R-:W-:Y:S06]  /*2bf0*/  @!P0 BRA `(.L_x_49) ;  /* 0x00000068002c8947 */ /* 0x006fec0003800000 */
.L_x_150:
[----:B------:R-:W-:Y:S01]  /*2c00*/  ULEA UR4, UR6, UR37, 0x4 ;  /* 0x0000002506047291 */ /* 0x000fe2000f8e20ff */
[----:B------:R-:W-:Y:S01]  /*2c10*/  SEL R2, R6, R2, !P2 ;  /* 0x0000000206027207 */ /* 0x000fe20005000000 */
[----:B------:R-:W-:Y:S01]  /*2c20*/  UIADD3 UR5, UPT, UPT, UR5, 0x90, URZ ;  /* 0x0000009005057890 */ /* 0x000fe2000fffe0ff */
[----:B-1----:R-:W-:Y:S01]  /*2c30*/  LEA R0, R11, UR37, 0x3 ;  /* 0x000000250b007c11 */ /* 0x002fe2000f8e18ff */
[----:B------:R-:W-:Y:S01]  /*2c40*/  UIADD3 UR4, UPT, UPT, UR4, 0x120, URZ ;  /* 0x0000012004047890 */ /* 0x000fe2000fffe0ff */
[----:B------:R1:W-:Y:S01]  /*2c50*/  @!P2 SYNCS.ARRIVE.TRANS64.RED RZ, [R2+URZ], R4 ;  /* 0x0000000402ffa9a7 */ /* 0x0003e200080004ff */
[----:B------:R-:W-:Y:S01]  /*2c60*/  UIADD3 UR6, UPT, UPT, UR6, 0x1, URZ ;  /* 0x0000000106067890 */ /* 0x000fe2000fffe0ff */
[----:B------:R-:W-:-:S03]  /*2c70*/  VIADD R3, R3, 0x1 ;  /* 0x0000000103037836 */ /* 0x000fc60000000000 */
[----:B------:R-:W-:Y:S02]  /*2c80*/  UISETP.NE.AND UP0, UPT, UR6, 0x2, UPT ;  /* 0x000000020600788c */ /* 0x000fe4000bf05270 */
[----:B------:R-:W-:Y:S01]  /*2c90*/  ISETP.NE.AND P0, PT, R3, 0x2, PT ;  /* 0x000000020300780c */ /* 0x000fe20003f05270 */
[----:B------:R-:W-:Y:S06]  /*2ca0*/  UGETNEXTWORKID.BROADCAST [UR4], [UR5] ;  /* 0x00000000040073ca */ /* 0x000fec0008000100 */
[----:B------:R-:W-:Y:S02]  /*2cb0*/  USEL UR4, URZ, 0x1, UP0 ;  /* 0x00000001ff047887 */ /* 0x000fe40008000000 */
[----:B------:R-:W-:-:S04]  /*2cc0*/  USEL UR6, UR6, URZ, UP0 ;  /* 0x000000ff06067287 */ /* 0x000fc80008000000 */
[----:B------:R-:W-:Y:S02]  /*2cd0*/  LOP3.LUT R12, R12, UR4, RZ, 0x3c, !PT ;  /* 0x000000040c0c7c12 */ /* 0x000fe4000f8e3cff */
[----:B-1----:R-:W-:-:S04]  /*2ce0*/  SHF.L.U32 R4, R10, 0x1f, RZ ;  /* 0x0000001f0a047819 */ /* 0x002fc800000006ff */
[----:B------:R-:W1:Y:S02]  /*2cf0*/  SYNCS.PHASECHK.TRANS64.TRYWAIT P1, [R0+URZ+0x90], R4 ;  /* 0x00009004000075a7 */ /* 0x000e6400080211ff */
[----:B-1----:R-:W-:Y:S05]  /*2d00*/  @!P1 BRA `(.L_x_50) ;  /* 0x0000006800009947 */ /* 0x002fea0003800000 */
.L_x_151:
[----:B-1----:R-:W-:Y:S01]  /*2d10*/  LEA R4, R11, UR37, 0x4 ;  /* 0x000000250b047c11 */ /* 0x002fe2000f8e20ff */
[----:B------:R-:W-:Y:S01]  /*2d20*/  VIADD R0, R0, 0xa0 ;  /* 0x000000a000007836 */ /* 0x000fe20000000000 */
[----:B------:R-:W-:Y:S01]  /*2d30*/  SEL R3, R3, RZ, P0 ;  /* 0x000000ff03037207 */ /* 0x000fe20000000000 */
[----:B------:R-:W-:-:S03]  /*2d40*/  VIADD R11, R11, 0x1 ;  /* 0x000000010b0b7836 */ /* 0x000fc60000000000 */
[----:B------:R-:W1:Y:S01]  /*2d50*/  LDS.128 R4, [R4+0x120] ;  /* 0x0001200004047984 */ /* 0x000e620000000c00 */
[----:B------:R-:W-:Y:S02]  /*2d60*/  PRMT R0, RZ, 0x654, R0 ;  /* 0x00000654ff007816 */ /* 0x000fe40000000000 */
[C---:B------:R-:W-:Y:S01]  /*2d70*/  ISETP.NE.AND P1, PT, R11.reuse, 0x2, PT ;  /* 0x000000020b00780c */ /* 0x040fe20003f25270 */
[----:B------:R-:W-:Y:S01]  /*2d80*/  @!PT LDS RZ, [RZ] ;  /* 0x00000000fffff984 */ /* 0x000fe20000000800 */
[----:B------:R-:W-:Y:S01]  /*2d90*/  @!PT LDS RZ, [RZ] ;  /* 0x00000000fffff984 */ /* 0x000fe20000000800 */
[----:B------:R-:W-:Y:S01]  /*2da0*/  @!PT LDS RZ, [RZ] ;  /* 0x00000000fffff984 */ /* 0x000fe20000000800 */
[----:B------:R-:W-:Y:S01]  /*2db0*/  @!PT LDS RZ, [RZ] ;  /* 0x00000000fffff984 */ /* 0x000fe20000000800 */
[----:B------:R2:W-:Y:S06]  /*2dc0*/  MEMBAR.ALL.CTA ;  /* 0x0000000000007992 */ /* 0x0005ec0000008000 */
[----:B--2---:R-:W2:Y:S01]  /*2dd0*/  FENCE.VIEW.ASYNC.S ;  /* 0x00000000000073c6 */ /* 0x004ea20000000000 */
[----:B------:R-:W-:Y:S01]  /*2de0*/  SEL R11, R11, RZ, P1 ;  /* 0x000000ff0b0b7207 */ /* 0x000fe20000800000 */
[----:B--2---:R2:W-:Y:S01]  /*2df0*/  SYNCS.ARRIVE.TRANS64.RED.A1T0 RZ, [R0+URZ], RZ ;  /* 0x000000ff00ff79a7 */ /* 0x0045e200081004ff */
[----:B-1----:R-:W-:-:S02]  /*2e00*/  LOP3.LUT P3, RZ, R6, 0x1, RZ, 0xc0, !PT ;  /* 0x0000000106ff7812 */ /* 0x002fc4000786c0ff */
[----:B------:R-:W-:-:S04]  /*2e10*/  SEL R4, RZ, 0x1, P1 ;  /* 0x00000001ff047807 */ /* 0x000fc80000800000 */
[----:B------:R-:W-:Y:S02]  /*2e20*/  LOP3.LUT R10, R10, R4, RZ, 0x3c, !PT ;  /* 0x000000040a0a7212 */ /* 0x000fe400078e3cff */
[----:B--2---:R-:W-:-:S04]  /*2e30*/  SEL R0, RZ, 0x1, P0 ;  /* 0x00000001ff007807 */ /* 0x004fc80000000000 */
[----:B------:R-:W-:Y:S01]  /*2e40*/  LOP3.LUT R8, R8, R0, RZ, 0x3c, !PT ;  /* 0x0000000008087212 */ /* 0x000fe200078e3cff */
[----:B------:R-:W-:Y:S06]  /*2e50*/  @P3 BRA `(.L_x_51) ;  /* 0xfffffffc002c3947 */ /* 0x000fec000383ffff */
[----:B------:R-:W-:Y:S01]  /*2e60*/  ULEA UR5, UR6, UR37, 0x3 ;  /* 0x0000002506057291 */ /* 0x000fe2000f8e18ff */
[----:B------:R-:W-:-:S08]  /*2e70*/  SHF.L.U32 R2, R12, 0x1f, RZ ;  /* 0x0000001f0c027819 */ /* 0x000fd000000006ff */
[----:B------:R-:W1:Y:S02]  /*2e80*/  SYNCS.PHASECHK.TRANS64 P0, [UR5+0xa0], R2 ;  /* 0x0000a002ff0075a7 */ /* 0x000e640008001005 */
[----:B-1----:R-:W-:Y:S05]  /*2e90*/  @P0 BRA `(.L_x_52) ;  /* 0x0000000000080947 */ /* 0x002fea0003800000 */
[----:B------:R-:W1:Y:S02]  /*2ea0*/  SYNCS.PHASECHK.TRANS64.TRYWAIT P0, [UR5+0xa0], R2 ;  /* 0x0000a002ff0075a7 */ /* 0x000e640008001105 */
[----:B-1----:R-:W-:Y:S05]  /*2eb0*/  @!P0 BRA `(.L_x_53) ;  /* 0x0000006400a88947 */ /* 0x002fea0003800000 */
.L_x_52:
[----:B------:R-:W-:-:S04]  /*2ec0*/  UIADD3 UR4, UPT, UPT, UR6, 0x1, URZ ;  /* 0x0000000106047890 */ /* 0x000fc8000fffe0ff */
[----:B------:R-:W-:-:S04]  /*2ed0*/  UISETP.NE.AND UP0, UPT, UR4, 0x2, UPT ;  /* 0x000000020400788c */ /* 0x000fc8000bf05270 */
[----:B------:R-:W-:Y:S02]  /*2ee0*/  USEL UR7, URZ, 0x1, UP0 ;  /* 0x00000001ff077887 */ /* 0x000fe40008000000 */
[----:B------:R-:W-:-:S04]  /*2ef0*/  USEL UR4, UR4, URZ, UP0 ;  /* 0x000000ff04047287 */ /* 0x000fc80008000000 */
[----:B------:R-:W-:Y:S01]  /*2f00*/  ULEA UR4, UR4, UR37, 0x3 ;  /* 0x0000002504047291 */ /* 0x000fe2000f8e18ff */
[----:B-1----:R-:W-:-:S04]  /*2f10*/  LOP3.LUT R2, R12, UR7, RZ, 0x3c, !PT ;  /* 0x000000070c027c12 */ /* 0x002fc8000f8e3cff */
[----:B------:R-:W-:-:S04]  /*2f20*/  SHF.L.U32 R0, R2, 0x1f, RZ ;  /* 0x0000001f02007819 */ /* 0x000fc800000006ff */
[----:B------:R-:W1:Y:S02]  /*2f30*/  SYNCS.PHASECHK.TRANS64 P0, [UR4+0xa0], R0 ;  /* 0x0000a000ff0075a7 */ /* 0x000e640008001004 */
[----:B-1----:R-:W-:Y:S05]  /*2f40*/  @P0 EXIT ;  /* 0x000000000000094d */ /* 0x002fea0003800000 */
[----:B------:R-:W-:Y:S02]  /*2f50*/  SHF.L.U32 R2, R2, 0x1f, RZ ;  /* 0x0000001f02027819 */ /* 0x000fe400000006ff */
[----:B------:R-:W-:-:S07]  /*2f60*/  MOV R0, UR4 ;  /* 0x0000000400007c02 */ /* 0x000fce0008000f00 */
.L_x_54:
[----:B-1----:R1:W2:Y:S02]  /*2f70*/  SYNCS.PHASECHK.TRANS64.TRYWAIT P0, [R0+URZ+0xa0], R2 ;  /* 0x0000a002000075a7 */ /* 0x0022a400080011ff */
[----:B--2---:R-:W-:Y:S05]  /*2f80*/  @!P0 NANOSLEEP.SYNCS 0x989680 ;  /* 0x009896800000895d */ /* 0x004fea0003900000 */
[----:B------:R-:W2:Y:S02]  /*2f90*/  @!P0 SYNCS.PHASECHK.TRANS64 P0, [R0+URZ+0xa0], R2 ;  /* 0x0000a002000085a7 */ /* 0x000ea400080010ff */
[----:B--2---:R-:W-:Y:S05]  /*2fa0*/  @P0 EXIT ;  /* 0x000000000000094d */ /* 0x004fea0003800000 */
[----:B------:R-:W-:Y:S05]  /*2fb0*/  BRA `(.L_x_54) ;  /* 0xfffffffc00ec7947 */ /* 0x000fea000383ffff */
.L_x_47:
[----:B------:R-:W-:Y:S05]  /*2fc0*/  BRA.U UP3, `(.L_x_55) ;  /* 0x0000000d03bc7547 */ /* 0x000fea000b800000 */
[----:B------:R-:W-:Y:S01]  /*2fd0*/  UMOV UR4, 0x40 ;  /* 0x0000004000047882 */ /* 0x000fe20000000000 */
[----:B------:R-:W-:Y:S01]  /*2fe0*/  NOP ;  /* 0x0000000000007918 */ /* 0x000fe20000000000 */
[----:B------:R-:W-:Y:S01]  /*2ff0*/  ULEA UR4, UR37, UR4, 0x18 ;  /* 0x0000000425047291 */ /* 0x000fe2000f8ec0ff */
[----:B------:R-:W-:Y:S02]  /*3000*/  UMOV UR5, 0x400 ;  /* 0x0000040000057882 */ /* 0x000fe40000000000 */
[----:B------:R-:W-:-:S06]  /*3010*/  ULEA UR37, UR37, UR5, 0x18 ;  /* 0x0000000525257291 */ /* 0x000fcc000f8ec0ff */
[----:B------:R-:W1:Y:S02]  /*3020*/  LDS.U8 R2, [UR4+0x1c] ;  /* 0x00001c04ff027984 */ /* 0x000e640008000000 */
[----:B-1----:R-:W-:-:S13]  /*3030*/  ISETP.NE.AND P0, PT, R2, RZ, PT ;  /* 0x000000ff0200720c */ /* 0x002fda0003f05270 */
[----:B------:R-:W-:Y:S05]  /*3040*/  @P0 BRA `(.L_x_56) ;  /* 0x0000000000580947 */ /* 0x000fea0003800000 */
[----:B------:R-:W-:-:S13]  /*3050*/  ELECT P0, URZ, PT ;  /* 0x0000000000ff782f */ /* 0x000fda0003800000 */
[----:B------:R-:W-:Y:S05]  /*3060*/  @!P0 BRA `(.L_x_57) ;  /* 0x0000000000608947 */ /* 0x000fea0003800000 */
[----:B------:R-:W-:Y:S01]  /*3070*/  UMOV UR5, 0x10 ;  /* 0x0000001000057882 */ /* 0x000fe20000000000 */
[----:B------:R-:W-:Y:S01]  /*3080*/  HFMA2 R2, -RZ, RZ, 0, 5.9604644775390625e-08 ;  /* 0x00000001ff027431 */ /* 0x000fe200000001ff */
[----:B------:R-:W-:-:S03]  /*3090*/  MOV R3, 0xffff ;  /* 0x0000ffff00037802 */ /* 0x000fc60000000f00 */
[----:B------:R-:W-:Y:S04]  /*30a0*/  DEPBAR.LE SB1, 0x36 ;  /* 0x00009d800000791a */ /* 0x000fe80000000000 */
[----:B------:R-:W1:Y:S02]  /*30b0*/  UTCATOMSWS.FIND_AND_SET.ALIGN UP0, UR5, UR5 ;  /* 0x00000005000575e3 */ /* 0x000e640008000800 */
[----:B-1----:R-:W-:Y:S01]  /*30c0*/  MOV R4, UR5 ;  /* 0x0000000500047c02 */ /* 0x002fe20008000f00 */
[----:B------:R-:W-:Y:S06]  /*30d0*/  BRA.U UP0, `(.L_x_58) ;  /* 0x0000000100187547 */ /* 0x000fec000b800000 */
.L_x_59:
[----:B------:R-:W-:Y:S05]  /*30e0*/  NANOSLEEP 0x64 ;  /* 0x000000640000795d */ /* 0x000fea0003800000 */
[----:B------:R-:W-:-:S05]  /*30f0*/  UMOV UR5, 0x10 ;  /* 0x0000001000057882 */ /* 0x000fca0000000000 */
[----:B------:R-:W-:Y:S04]  /*3100*/  DEPBAR.LE SB1, 0x36 ;  /* 0x00009d800000791a */ /* 0x000fe80000000000 */
[----:B------:R-:W1:Y:S02]  /*3110*/  UTCATOMSWS.FIND_AND_SET.ALIGN UP0, UR5, UR5 ;  /* 0x00000005000575e3 */ /* 0x000e640008000800 */
[----:B-1----:R-:W-:Y:S01]  /*3120*/  MOV R4, UR5 ;  /* 0x0000000500047c02 */ /* 0x002fe20008000f00 */
[----:B------:R-:W-:Y:S05]  /*3130*/  BRA.U !UP0, `(.L_x_59) ;  /* 0xfffffffd08e87547 */ /* 0x000fea000b83ffff */
.L_x_58:
[-C--:B------:R-:W-:Y:S02]  /*3140*/  SHF.L.U32 R3, R3, R4.reuse, RZ ;  /* 0x0000000403037219 */ /* 0x080fe400000006ff */
[----:B------:R-:W-:Y:S01]  /*3150*/  SHF.L.U32 R2, R2, R4, RZ ;  /* 0x0000000402027219 */ /* 0x000fe200000006ff */
[----:B------:R-:W-:Y:S02]  /*3160*/  IMAD.SHL.U32 R4, R4, 0x20, RZ ;  /* 0x0000002004047824 */ /* 0x000fe400078e00ff */
[----:B------:R1:W-:Y:S04]  /*3170*/  ATOMS.OR RZ, [UR4+0x14], R3 ;  /* 0x00001403ffff798c */ /* 0x0003e8000b000004 */
[----:B------:R1:W-:Y:S04]  /*3180*/  ATOMS.OR RZ, [UR4+0x18], R2 ;  /* 0x00001802ffff798c */ /* 0x0003e8000b000004 */
[----:B------:R1:W-:Y:S01]  /*3190*/  STS [UR37+0x140], R4 ;  /* 0x00014004ff007988 */ /* 0x0003e20008000825 */
[----:B------:R-:W-:Y:S05]  /*31a0*/  BRA `(.L_x_57) ;  /* 0x0000000000107947 */ /* 0x000fea0003800000 */
.L_x_56:
[----:B------:R-:W-:-:S05]  /*31b0*/  MOV R2, 0xffffffff ;  /* 0xffffffff00027802 */ /* 0x000fca0000000f00 */
[----:B------:R1:W-:Y:S02]  /*31c0*/  STS [UR37+0x140], R2 ;  /* 0x00014002ff007988 */ /* 0x0003e40008000825 */
[----:B-1----:R-:W-:Y:S02]  /*31d0*/  MOV R2, 0x31f0 ;  /* 0x000031f000027802 */ /* 0x002fe40000000f00 */
[----:B-----5:R-:W-:Y:S05]  /*31e0*/  CALL.REL.NOINC `($__internal_1_$__cuda_sm10x_tcgen05_guardrail_trap_phase_invalid_during_alloc) ;  /* 0x0000006800f47944 */ /* 0x020fea0003c00000 */
.L_x_57:
[----:B------:R-:W-:Y:S05]  /*31f0*/  WARPSYNC.ALL ;  /* 0x0000000000007948 */ /* 0x000fea0003800000 */
[----:B------:R-:W2:Y:S01]  /*3200*/  S2UR UR5, SR_CgaCtaId ;  /* 0x00000000000579c3 */ /* 0x000ea20000008800 */
[----:B------:R-:W-:Y:S01]  /*3210*/  UMOV UR4, 0x400 ;  /* 0x0000040000047882 */ /* 0x000fe20000000000 */
[----:B------:R-:W-:-:S06]  /*3220*/  NOP ;  /* 0x0000000000007918 */ /* 0x000fcc0000000000 */
[----:B------:R-:W-:Y:S06]  /*3230*/  BAR.ARV 0x6, 0xa0 ;  /* 0x0182800000007b1d */ /* 0x000fec0000002000 */
[----:B------:R-:W3:Y:S01]  /*3240*/  LDCU UR7, c[0x0][0x38c] ;  /* 0x00007180ff0777ac */ /* 0x000ee20008000800 */
[----:B------:R-:W-:Y:S01]  /*3250*/  LOP3.LUT R0, R0, 0xffff, RZ, 0xc0, !PT ;  /* 0x0000ffff00007812 */ /* 0x000fe200078ec0ff */
[----:B------:R-:W-:Y:S01]  /*3260*/  IMAD.MOV.U32 R11, RZ, RZ, 0x1 ;  /* 0x00000001ff0b7424 */ /* 0x000fe200078e00ff */
[----:B------:R-:W-:Y:S01]  /*3270*/  CS2R R8, SRZ ;  /* 0x0000000000087805 */ /* 0x000fe2000001ff00 */
[----:B------:R-:W4:Y:S01]  /*3280*/  LDCU UR6, c[0x0][0x38c] ;  /* 0x00007180ff0677ac */ /* 0x000f220008000800 */
[----:B------:R-:W-:Y:S01]  /*3290*/  R2UR UR9, R0 ;  /* 0x00000000000972ca */ /* 0x000fe200000e0000 */
[----:B------:R-:W-:Y:S01]  /*32a0*/  IMAD.MOV.U32 R10, RZ, RZ, RZ ;  /* 0x000000ffff0a7224 */ /* 0x000fe200078e00ff */
[----:B------:R-:W-:Y:S01]  /*32b0*/  UMOV UR16, URZ ;  /* 0x000000ff00107c82 */ /* 0x000fe20008000000 */
[----:B------:R-:W-:Y:S01]  /*32c0*/  UMOV UR15, URZ ;  /* 0x000000ff000f7c82 */ /* 0x000fe20008000000 */
[----:B--2---:R-:W-:Y:S01]  /*32d0*/  ULEA UR5, UR5, UR4, 0x18 ;  /* 0x0000000405057291 */ /* 0x004fe2000f8ec0ff */
[----:B------:R-:W-:Y:S01]  /*32e0*/  UMOV UR24, 0x0 ;  /* 0x0000000000187882 */ /* 0x000fe20000000000 */
[----:B------:R-:W-:-:S02]  /*32f0*/  UMOV UR25, 0x8218010 ;  /* 0x0821801000197882 */ /* 0x000fc40000000000 */
[----:B------:R-:W-:Y:S02]  /*3300*/  UIADD3 UR11, UPT, UPT, UR5, 0x8400, URZ ;  /* 0x00008400050b7890 */ /* 0x000fe4000fffe0ff */
[----:B------:R-:W-:Y:S02]  /*3310*/  UIADD3 UR12, UPT, UPT, UR5, 0x18400, URZ ;  /* 0x00018400050c7890 */ /* 0x000fe4000fffe0ff */
[----:B---3--:R-:W-:Y:S01]  /*3320*/  UIADD3 UR7, UPT, UPT, UR7, 0x3f, URZ ;  /* 0x0000003f07077890 */ /* 0x008fe2000fffe0ff */
[----:B-1----:R-:W1:Y:S01]  /*3330*/  LDS R2, [UR5+0x140] ;  /* 0x00014005ff027984 */ /* 0x002e620008000800 */
[----:B------:R-:W-:Y:S02]  /*3340*/  USHF.R.U32.HI UR11, URZ, 0x4, UR11 ;  /* 0x00000004ff0b7899 */ /* 0x000fe4000801160b */
[----:B------:R-:W-:Y:S02]  /*3350*/  USHF.R.S32.HI UR4, URZ, 0x1f, UR7 ;  /* 0x0000001fff047899 */ /* 0x000fe40008011407 */
[----:B------:R-:W-:-:S02]  /*3360*/  USHF.R.U32.HI UR12, URZ, 0x4, UR12 ;  /* 0x00000004ff0c7899 */ /* 0x000fc4000801160c */
[----:B------:R-:W-:Y:S02]  /*3370*/  ULEA.HI UR4, UR4, UR7, URZ, 0x6 ;  /* 0x0000000704047291 */ /* 0x000fe4000f8f30ff */
[----:B------:R-:W-:Y:S02]  /*3380*/  ULOP3.LUT UR11, UR11, 0x3fff, URZ, 0xc0, !UPT ;  /* 0x00003fff0b0b7892 */ /* 0x000fe4000f8ec0ff */
[----:B------:R-:W-:Y:S02]  /*3390*/  USHF.R.S32.HI UR4, URZ, 0x6, UR4 ;  /* 0x00000006ff047899 */ /* 0x000fe40008011404 */
[----:B------:R-:W-:Y:S02]  /*33a0*/  ULOP3.LUT UR12, UR12, 0x3fff, URZ, 0xc0, !UPT ;  /* 0x00003fff0c0c7892 */ /* 0x000fe4000f8ec0ff */
[----:B------:R-:W-:Y:S01]  /*33b0*/  UISETP.LT.AND UP0, UPT, UR4, 0x1, UPT ;  /* 0x000000010400788c */ /* 0x000fe2000bf01270 */
[----:B------:R-:W-:Y:S01]  /*33c0*/  UMOV UR22, 0x0 ;  /* 0x0000000000167882 */ /* 0x000fe20000000000 */
[----:B------:R-:W-:-:S02]  /*33d0*/  UMOV UR23, 0x8218010 ;  /* 0x0821801000177882 */ /* 0x000fc40000000000 */
[----:B------:R-:W-:Y:S02]  /*33e0*/  USEL UR10, UR4, 0x1, !UP0 ;  /* 0x00000001040a7887 */ /* 0x000fe4000c000000 */
[----:B------:R-:W-:Y:S02]  /*33f0*/  ULOP3.LUT UR11, UR11, 0x2000000, URZ, 0xfc, !UPT ;  /* 0x020000000b0b7892 */ /* 0x000fe4000f8efcff */
[----:B------:R-:W-:Y:S02]  /*3400*/  ULOP3.LUT UR12, UR12, 0x2000000, URZ, 0xfc, !UPT ;  /* 0x020000000c0c7892 */ /* 0x000fe4000f8efcff */
[----:B------:R-:W-:Y:S02]  /*3410*/  UIADD3 UR10, UPT, UPT, -UR10, URZ, URZ ;  /* 0x000000ff0a0a7290 */ /* 0x000fe4000fffe1ff */
[----:B----4-:R-:W-:Y:S01]  /*3420*/  UISETP.GE.AND UP3, UPT, UR6, 0x1, UPT ;  /* 0x000000010600788c */ /* 0x010fe2000bf66270 */
[----:B------:R-:W-:Y:S01]  /*3430*/  UMOV UR20, 0x0 ;  /* 0x0000000000147882 */ /* 0x000fe20000000000 */
[----:B------:R-:W-:Y:S01]  /*3440*/  UMOV UR21, 0x8218010 ;  /* 0x0821801000157882 */ /* 0x000fe20000000000 */
[----:B------:R-:W-:Y:S01]  /*3450*/  UMOV UR18, 0x0 ;  /* 0x0000000000127882 */ /* 0x000fe20000000000 */
[----:B------:R-:W-:Y:S01]  /*3460*/  UMOV UR19, 0x8218010 ;  /* 0x0821801000137882 */ /* 0x000fe20000000000 */
[----:B-1----:R-:W-:-:S15]  /*3470*/  R2UR UR17, R2 ;  /* 0x00000000021172ca */ /* 0x002fde00000e0000 */
.L_x_66:
[----:B------:R-:W-:Y:S02]  /*3480*/  LEA R0, R10, UR5, 0x3 ;  /* 0x000000050a007c11 */ /* 0x000fe4000f8e18ff */
[----:B------:R-:W-:Y:S02]  /*3490*/  SHF.L.U32 R2, R9, 0x1f, RZ ;  /* 0x0000001f09027819 */ /* 0x000fe400000006ff */
[----:B------:R-:W-:Y:S01]  /*34a0*/  PLOP3.LUT P0, PT, PT, PT, UP3, 0x80, 0x8 ;  /* 0x000000000008781c */ /* 0x000fe20003f0f038 */
[----:B------:R-:W-:Y:S01]  /*34b0*/  VIADD R3, R0, 0xa0 ;  /* 0x000000a000037836 */ /* 0x000fe20000000000 */
[----:B-1----:R-:W1:Y:S02]  /*34c0*/  SYNCS.PHASECHK.TRANS64.TRYWAIT P1, [R0+URZ+0x90], R2 ;  /* 0x00009002000075a7 */ /* 0x002e6400080211ff */
[----:B-1-3--:R-:W-:Y:S09]  /*34d0*/  @!P1 BRA `(.L_x_60) ;  /* 0x0000006000389947 */ /* 0x00aff20003800000 */
.L_x_153:
[----:B------:R-:W-:Y:S01]  /*34e0*/  LEA R4, R10, UR5, 0x4 ;  /* 0x000000050a047c11 */ /* 0x000fe2000f8e20ff */
[----:B------:R-:W-:Y:S01]  /*34f0*/  @UP3 ULEA UR6, UR15, UR5, 0x3 ;  /* 0x000000050f063291 */ /* 0x000fe2000f8e18ff */
[----:B------:R-:W-:Y:S01]  /*3500*/  PLOP3.LUT P2, PT, PT, PT, PT, 0x80, 0x8 ;  /* 0x000000000008781c */ /* 0x000fe20003f4f070 */
[----:B------:R-:W-:Y:S01]  /*3510*/  ULEA UR7, UR16, UR5, 0x3 ;  /* 0x0000000510077291 */ /* 0x000fe2000f8e18ff */
[----:B------:R-:W-:Y:S01]  /*3520*/  PRMT R3, RZ, 0x654, R3 ;  /* 0x00000654ff037816 */ /* 0x000fe20000000003 */
[----:B------:R-:W-:Y:S01]  /*3530*/  ULEA UR8, UR16, UR17, 0x7 ;  /* 0x0000001110087291 */ /* 0x000fe2000f8e38ff */
[----:B------:R-:W2:Y:S01]  /*3540*/  LDS.128 R4, [R4+0x120] ;  /* 0x0001200004047984 */ /* 0x000ea20000000c00 */
[----:B-1----:R-:W-:Y:S02]  /*3550*/  @P0 SHF.L.U32 R2, R8, 0x1f, RZ ;  /* 0x0000001f08020819 */ /* 0x002fe400000006ff */
[----:B------:R-:W-:Y:S01]  /*3560*/  SHF.L.U32 R0, R11, 0x1f, RZ ;  /* 0x0000001f0b007819 */ /* 0x000fe200000006ff */
[----:B------:R-:W-:Y:S01]  /*3570*/  @!PT LDS RZ, [RZ] ;  /* 0x00000000fffff984 */ /* 0x000fe20000000800 */
[----:B------:R-:W-:Y:S01]  /*3580*/  @!PT LDS RZ, [RZ] ;  /* 0x00000000fffff984 */ /* 0x000fe20000000800 */
[----:B------:R-:W-:Y:S01]  /*3590*/  @!PT LDS RZ, [RZ] ;  /* 0x00000000fffff984 */ /* 0x000fe20000000800 */
[----:B------:R-:W-:Y:S01]  /*35a0*/  @!PT LDS RZ, [RZ] ;  /* 0x00000000fffff984 */ /* 0x000fe20000000800 */
[----:B------:R1:W-:Y:S06]  /*35b0*/  MEMBAR.ALL.CTA ;  /* 0x0000000000007992 */ /* 0x0003ec0000008000 */
[----:B-1----:R-:W1:Y:S02]  /*35c0*/  FENCE.VIEW.ASYNC.S ;  /* 0x00000000000073c6 */ /* 0x002e640000000000 */
[----:B-1----:R1:W-:Y:S01]  /*35d0*/  SYNCS.ARRIVE.TRANS64.RED.A1T0 RZ, [R3+URZ], RZ ;  /* 0x000000ff03ff79a7 */ /* 0x0023e200081004ff */
[----:B------:R1:W3:Y:S01]  /*35e0*/  @P0 SYNCS.PHASECHK.TRANS64.TRYWAIT P2, [UR6], R2 ;  /* 0x00000002ff0005a7 */ /* 0x0002e20008041106 */
[----:B--2---:R-:W-:Y:S01]  /*35f0*/  LOP3.LUT P1, RZ, R6, 0x1, RZ, 0xc0, !PT ;  /* 0x0000000106ff7812 */ /* 0x004fe2000782c0ff */
[----:B------:R-:W2:Y:S02]  /*3600*/  SYNCS.PHASECHK.TRANS64.TRYWAIT P0, [UR7+0xd0], R0 ;  /* 0x0000d000ff0075a7 */ /* 0x000ea40008001107 */
[----:B-123--:R-:W-:Y:S10]  /*3610*/  @!P0 BRA `(.L_x_61) ;  /* 0x0000005c00fc8947 */ /* 0x00eff40003800000 */
.L_x_155:
[----:B------:R-:W-:Y:S01]  /*3620*/  IADD3 R10, PT, PT, R10, 0x1, RZ ;  /* 0x000000010a0a7810 */ /* 0x000fe20007ffe0ff */
[----:B------:R-:W-:Y:S06]  /*3630*/  BRA.U !UP3, `(.L_x_62) ;  /* 0x000000010bc07547 */ /* 0x000fec000b800000 */
[----:B------:R-:W-:Y:S01]  /*3640*/  UPLOP3.LUT UP4, UPT, UPT, UPT, UPT, 0x40, 0x4 ;  /* 0x000000000004789c */ /* 0x000fe20003f8e870 */
[----:B------:R-:W-:Y:S01]  /*3650*/  UMOV UR14, UR10 ;  /* 0x0000000a000e7c82 */ /* 0x000fe20008000000 */
[----:B------:R-:W-:Y:S01]  /*3660*/  UMOV UR13, UR4 ;  /* 0x00000004000d7c82 */ /* 0x000fe20008000000 */
[----:B------:R-:W-:-:S08]  /*3670*/  UMOV UR42, UR15 ;  /* 0x0000000f002a7c82 */ /* 0x000fd00008000000 */
.L_x_65:
[----:B------:R-:W-:Y:S02]  /*3680*/  UIADD3 UR14, UPT, UPT, UR14, 0x1, URZ ;  /* 0x000000010e0e7890 */ /* 0x000fe4000fffe0ff */
[----:B--2---:R-:W-:Y:S02]  /*3690*/  ULEA UR6, UR42, UR5, 0x3 ;  /* 0x000000052a067291 */ /* 0x004fe4000f8e18ff */
[----:B------:R-:W-:Y:S01]  /*36a0*/  UISETP.NE.AND UP0, UPT, UR14, URZ, UPT ;  /* 0x000000ff0e00728c */ /* 0x000fe2000bf05270 */
[----:B---3--:R-:W-:Y:S10]  /*36b0*/  @P2 BRA `(.L_x_63) ;  /* 0x00000000000c2947 */ /* 0x008ff40003800000 */
[----:B-1----:R-:W-:Y:S04]  /*36c0*/  SHF.L.U32 R2, R8, 0x1f, RZ ;  /* 0x0000001f08027819 */ /* 0x002fe800000006ff */
[----:B------:R-:W1:Y:S02]  /*36d0*/  SYNCS.PHASECHK.TRANS64.TRYWAIT P0, [UR6], R2 ;  /* 0x00000002ff0075a7 */ /* 0x000e640008001106 */
[----:B-1----:R-:W-:Y:S05]  /*36e0*/  @!P0 BRA `(.L_x_64) ;  /* 0x0000005c00e08947 */ /* 0x002fea0003800000 */
.L_x_63:
[----:B------:R-:W-:Y:S01]  /*36f0*/  UISETP.NE.AND UP1, UPT, UR13, 0x1, UPT ;  /* 0x000000010d00788c */ /* 0x000fe2000bf25270 */
[----:B------:R-:W-:Y:S01]  /*3700*/  PLOP3.LUT P2, PT, PT, PT, PT, 0x80, 0x8 ;  /* 0x000000000008781c */ /* 0x000fe20003f4f070 */
[----:B------:R-:W-:Y:S02]  /*3710*/  UIADD3 UR15, UPT, UPT, UR42, 0x1, URZ ;  /* 0x000000012a0f7890 */ /* 0x000fe4000fffe0ff */
[----:B------:R-:W-:Y:S02]  /*3720*/  ULEA UR28, UR42, UR12, 0xa ;  /* 0x0000000c2a1c7291 */ /* 0x000fe4000f8e50ff */
[----:B------:R-:W-:Y:S01]  /*3730*/  UISETP.NE.AND UP2, UPT, UR15, 0x4, UPT ;  /* 0x000000040f00788c */ /* 0x000fe2000bf45270 */
[----:B------:R-:W-:Y:S01]  /*3740*/  PLOP3.LUT P0, PT, PT, PT, UP1, 0x80, 0x8 ;  /* 0x000000000008781c */ /* 0x000fe20003f0f018 */
[----:B------:R-:W-:Y:S02]  /*3750*/  UIADD3 UR40, UPT, UPT, UR28, 0x80, URZ ;  /* 0x000000801c287890 */ /* 0x000fe4000fffe0ff */
[----:B------:R-:W-:Y:S02]  /*3760*/  USEL UR27, URZ, 0x1, UP2 ;  /* 0x00000001ff1b7887 */ /* 0x000fe40009000000 */
[----:B------:R-:W-:Y:S02]  /*3770*/  USEL UR15, UR15, URZ, UP2 ;  /* 0x000000ff0f0f7287 */ /* 0x000fe40009000000 */
[----:B------:R-:W-:Y:S02]  /*3780*/  UIADD3 UR36, UPT, UPT, UR28, 0x100, URZ ;  /* 0x000001001c247890 */ /* 0x000fe4000fffe0ff */
[----:B------:R-:W-:Y:S01]  /*3790*/  @UP1 ULEA UR26, UR15, UR5, 0x3 ;  /* 0x000000050f1a1291 */ /* 0x000fe2000f8e18ff */
[----:B------:R-:W-:Y:S01]  /*37a0*/  LOP3.LUT R8, R8, UR27, RZ, 0x3c, !PT ;  /* 0x0000001b08087c12 */ /* 0x000fe2000f8e3cff */
[----:B------:R-:W-:Y:S02]  /*37b0*/  UIADD3 UR32, UPT, UPT, UR28, 0x180, URZ ;  /* 0x000001801c207890 */ /* 0x000fe4000fffe0ff */
[----:B------:R-:W-:Y:S01]  /*37c0*/  UIADD3 UR6, UPT, UPT, UR6, 0x20, URZ ;  /* 0x0000002006067890 */ /* 0x000fe2000fffe0ff */
[----:B-1----:R-:W-:Y:S01]  /*37d0*/  @P0 SHF.L.U32 R0, R8, 0x1f, RZ ;  /* 0x0000001f08000819 */ /* 0x002fe200000006ff */
[----:B------:R-:W-:Y:S01]  /*37e0*/  UIADD3 UR13, UPT, UPT, UR13, -0x1, URZ ;  /* 0xffffffff0d0d7890 */ /* 0x000fe2000fffe0ff */
[----:B------:R-:W-:Y:S02]  /*37f0*/  UMOV UR29, 0x40004040 ;  /* 0x40004040001d7882 */ /* 0x000fe40000000000 */
[----:B------:R2:W3:Y:S01]  /*3800*/  @P0 SYNCS.PHASECHK.TRANS64.TRYWAIT P2, [UR26], R0 ;  /* 0x00000000ff0005a7 */ /* 0x0004e2000804111a */
[----:B------:R-:W-:Y:S01]  /*3810*/  ULEA UR26, UR42, UR11, 0xa ;  /* 0x0000000b2a1a7291 */ /* 0x000fe2000f8e50ff */
[----:B------:R-:W-:Y:S01]  /*3820*/  UMOV UR27, 0x40004040 ;  /* 0x40004040001b7882 */ /* 0x000fe20000000000 */
[----:B------:R-:W-:Y:S02]  /*3830*/  UMOV UR41, 0x40004040 ;  /* 0x4000404000297882 */ /* 0x000fe40000000000 */
[----:B------:R-:W-:Y:S02]  /*3840*/  UIADD3 UR38, UPT, UPT, UR26, 0x80, URZ ;  /* 0x000000801a267890 */ /* 0x000fe4000fffe0ff */
[----:B------:R-:W-:Y:S02]  /*3850*/  UIADD3 UR34, UPT, UPT, UR26, 0x100, URZ ;  /* 0x000001001a227890 */ /* 0x000fe4000fffe0ff */
[----:B------:R-:W-:Y:S01]  /*3860*/  UIADD3 UR30, UPT, UPT, UR26, 0x180, URZ ;  /* 0x000001801a1e7890 */ /* 0x000fe2000fffe0ff */
[----:B------:R2:W-:Y:S01]  /*3870*/  UTCHMMA gdesc[UR26], gdesc[UR28], tmem[UR8], tmem[UR24], idesc[UR25], UP4 ;  /* 0x00ff181c1a0075ea */ /* 0x0005e2000a000008 */
[----:B------:R-:W-:Y:S01]  /*3880*/  UPLOP3.LUT UP4, UPT, UPT, UPT, UPT, 0x80, 0x8 ;  /* 0x000000000008789c */ /* 0x000fe20003f8f070 */
[----:B------:R-:W-:Y:S01]  /*3890*/  UMOV UR39, 0x40004040 ;  /* 0x4000404000277882 */ /* 0x000fe20000000000 */
[----:B------:R-:W-:Y:S01]  /*38a0*/  UMOV UR37, 0x40004040 ;  /* 0x4000404000257882 */ /* 0x000fe20000000000 */
[----:B------:R2:W-:Y:S01]  /*38b0*/  UTCHMMA gdesc[UR38], gdesc[UR40], tmem[UR8], tmem[UR22], idesc[UR23], UPT ;  /* 0x00ff1628260075ea */ /* 0x0005e2000b800008 */
[----:B------:R-:W-:Y:S01]  /*38c0*/  UMOV UR35, 0x40004040 ;  /* 0x4000404000237882 */ /* 0x000fe20000000000 */
[----:B------:R-:W-:Y:S01]  /*38d0*/  UMOV UR33, 0x40004040 ;  /* 0x4000404000217882 */ /* 0x000fe20000000000 */
[----:B------:R-:W-:Y:S01]  /*38e0*/  UMOV UR31, 0x40004040 ;  /* 0x40004040001f7882 */ /* 0x000fe20000000000 */
[----:B------:R2:W-:Y:S01]  /*38f0*/  UTCHMMA gdesc[UR34], gdesc[UR36], tmem[UR8], tmem[UR20], idesc[UR21], UPT ;  /* 0x00ff1424220075ea */ /* 0x0005e2000b800008 */
[----:B------:R2:W-:Y:S01]  /*3900*/  UTCHMMA gdesc[UR30], gdesc[UR32], tmem[UR8], tmem[UR18], idesc[UR19], UPT ;  /* 0x00ff12201e0075ea */ /* 0x0005e2000b800008 */
[----:B------:R2:W-:Y:S01]  /*3910*/  UTCBAR.MULTICAST [UR6], URZ, UR9 ;  /* 0x000000ff060073e9 */ /* 0x0005e20008000809 */
[----:B------:R-:W-:Y:S01]  /*3920*/  UMOV UR42, UR15 ;  /* 0x0000000f002a7c82 */ /* 0x000fe20008000000 */
[----:B------:R-:W-:Y:S05]  /*3930*/  BRA.U UP0, `(.L_x_65) ;  /* 0xfffffffd00507547 */ /* 0x000fea000b83ffff */
.L_x_62:
[----:B------:R-:W-:Y:S01]  /*3940*/  UIADD3 UR16, UPT, UPT, UR16, 0x1, URZ ;  /* 0x0000000110107890 */ /* 0x000fe2000fffe0ff */
[C---:B------:R-:W-:Y:S01]  /*3950*/  ISETP.NE.AND P0, PT, R10.reuse, 0x2, PT ;  /* 0x000000020a00780c */ /* 0x040fe20003f05270 */
[----:B------:R-:W-:Y:S02]  /*3960*/  UIADD3 UR7, UPT, UPT, UR7, 0xb0, URZ ;  /* 0x000000b007077890 */ /* 0x000fe4000fffe0ff */
[----:B------:R-:W-:Y:S01]  /*3970*/  UISETP.NE.AND UP0, UPT, UR16, 0x4, UPT ;  /* 0x000000041000788c */ /* 0x000fe2000bf05270 */
[----:B-12---:R-:W-:Y:S02]  /*3980*/  SEL R0, RZ, 0x1, P0 ;  /* 0x00000001ff007807 */ /* 0x006fe40000000000 */
[----:B------:R-:W-:Y:S01]  /*3990*/  SEL R10, R10, RZ, P0 ;  /* 0x000000ff0a0a7207 */ /* 0x000fe20000000000 */
[----:B------:R-:W-:Y:S01]  /*39a0*/  USEL UR6, URZ, 0x1, UP0 ;  /* 0x00000001ff067887 */ /* 0x000fe20008000000 */
[----:B------:R-:W-:Y:S01]  /*39b0*/  LOP3.LUT R9, R9, R0, RZ, 0x3c, !PT ;  /* 0x0000000009097212 */ /* 0x000fe200078e3cff */
[----:B------:R-:W-:Y:S01]  /*39c0*/  USEL UR16, UR16, URZ, UP0 ;  /* 0x000000ff10107287 */ /* 0x000fe20008000000 */
[----:B------:R1:W-:Y:S03]  /*39d0*/  UTCBAR [UR7], URZ ;  /* 0x000000ff070073e9 */ /* 0x0003e600080000ff */
[----:B------:R-:W-:Y:S01]  /*39e0*/  LOP3.LUT R11, R11, UR6, RZ, 0x3c, !PT ;  /* 0x000000060b0b7c12 */ /* 0x000fe2000f8e3cff */
[----:B------:R-:W-:Y:S07]  /*39f0*/  @P1 BRA `(.L_x_66) ;  /* 0xfffffff800a01947 */ /* 0x000fee000383ffff */
[----:B------:R-:W2:Y:S01]  /*3a00*/  S2UR UR4, SR_CgaCtaId ;  /* 0x00000000000479c3 */ /* 0x000ea20000008800 */
[----:B------:R-:W-:Y:S01]  /*3a10*/  ELECT P0, URZ, PT ;  /* 0x0000000000ff782f */ /* 0x000fe20003800000 */
[----:B------:R-:W-:Y:S01]  /*3a20*/  IMAD.MOV.U32 R0, RZ, RZ, 0x1 ;  /* 0x00000001ff007424 */ /* 0x000fe200078e00ff */
[----:B------:R-:W-:Y:S01]  /*3a30*/  UIADD3 UR5, UPT, UPT, UR5, 0xd0, URZ ;  /* 0x000000d005057890 */ /* 0x000fe2000fffe0ff */
[----:B------:R-:W-:Y:S01]  /*3a40*/  SHF.L.U32 R2, R11, 0x1f, RZ ;  /* 0x0000001f0b027819 */ /* 0x000fe200000006ff */
[----:B------:R-:W-:-:S03]  /*3a50*/  UMOV UR6, 0x40 ;  /* 0x0000004000067882 */ /* 0x000fc60000000000 */
[----:B------:R-:W-:Y:S01]  /*3a60*/  UVIRTCOUNT.DEALLOC.SMPOOL 0x80 ;  /* 0x000000800000784c */ /* 0x000fe20000000000 */
[----:B--2---:R-:W-:Y:S02]  /*3a70*/  ULEA UR4, UR4, UR6, 0x18 ;  /* 0x0000000604047291 */ /* 0x004fe4000f8ec0ff */
[----:B------:R-:W-:-:S07]  /*3a80*/  ULEA UR6, UR16, UR5, 0x3 ;  /* 0x0000000510067291 */ /* 0x000fce000f8e18ff */
[----:B------:R2:W-:Y:S02]  /*3a90*/  @P0 STS.U8 [UR4+0x1c], R0 ;  /* 0x00001c00ff000988 */ /* 0x0005e40008000004 */
[----:B------:R-:W4:Y:S02]  /*3aa0*/  SYNCS.PHASECHK.TRANS64.TRYWAIT P0, [UR6], R2 ;  /* 0x00000002ff0075a7 */ /* 0x000f240008001106 */
[----:B--2-4-:R-:W-:Y:S05]  /*3ab0*/  @!P0 BRA `(.L_x_67) ;  /* 0x0000005c00048947 */ /* 0x014fea0003800000 */
.L_x_158:
[----:B-1----:R-:W-:-:S04]  /*3ac0*/  UIADD3 UR7, UPT, UPT, UR16, 0x1, URZ ;  /* 0x0000000110077890 */ /* 0x002fc8000fffe0ff */
[----:B------:R-:W-:-:S04]  /*3ad0*/  UISETP.NE.AND UP0, UPT, UR7, 0x4, UPT ;  /* 0x000000040700788c */ /* 0x000fc8000bf05270 */
[----:B------:R-:W-:Y:S02]  /*3ae0*/  USEL UR8, URZ, 0x1, UP0 ;  /* 0x00000001ff087887 */ /* 0x000fe40008000000 */
[----:B------:R-:W-:-:S04]  /*3af0*/  USEL UR7, UR7, URZ, UP0 ;  /* 0x000000ff07077287 */ /* 0x000fc80008000000 */
[----:B------:R-:W-:Y:S01]  /*3b00*/  ULEA UR6, UR7, UR5, 0x3 ;  /* 0x0000000507067291 */ /* 0x000fe2000f8e18ff */
[----:B--2---:R-:W-:-:S04]  /*3b10*/  LOP3.LUT R2, R11, UR8, RZ, 0x3c, !PT ;  /* 0x000000080b027c12 */ /* 0x004fc8000f8e3cff */
[----:B------:R-:W-:-:S04]  /*3b20*/  SHF.L.U32 R3, R2, 0x1f, RZ ;  /* 0x0000001f02037819 */ /* 0x000fc800000006ff */
[----:B------:R-:W1:Y:S02]  /*3b30*/  SYNCS.PHASECHK.TRANS64.TRYWAIT P0, [UR6], R3 ;  /* 0x00000003ff0075a7 */ /* 0x000e640008001106 */
[----:B-1----:R-:W-:Y:S05]  /*3b40*/  @!P0 BRA `(.L_x_68) ;  /* 0x0000005800f88947 */ /* 0x002fea0003800000 */
.L_x_160:
        /* <DEDUP_REMOVED lines=9> */
.L_x_162:
[----:B------:R-:W-:-:S04]  /*3be0*/  UIADD3 UR7, UPT, UPT, UR7, 0x1, URZ ;  /* 0x0000000107077890 */ /* 0x000fc8000fffe0ff */
[----:B------:R-:W-:-:S04]  /*3bf0*/  UISETP.NE.AND UP0, UPT, UR7, 0x4, UPT ;  /* 0x000000040700788c */ /* 0x000fc8000bf05270 */
[----:B------:R-:W-:Y:S02]  /*3c00*/  USEL UR6, URZ, 0x1, UP0 ;  /* 0x00000001ff067887 */ /* 0x000fe40008000000 */
[----:B------:R-:W-:-:S04]  /*3c10*/  USEL UR7, UR7, URZ, UP0 ;  /* 0x000000ff07077287 */ /* 0x000fc80008000000 */
[----:B------:R-:W-:Y:S01]  /*3c20*/  ULEA UR7, UR7, UR5, 0x3 ;  /* 0x0000000507077291 */ /* 0x000fe2000f8e18ff */
[----:B------:R-:W-:-:S04]  /*3c30*/  LOP3.LUT R2, R2, UR6, RZ, 0x3c, !PT ;  /* 0x0000000602027c12 */ /* 0x000fc8000f8e3cff */
[----:B------:R-:W-:-:S04]  /*3c40*/  SHF.L.U32 R2, R2, 0x1f, RZ ;  /* 0x0000001f02027819 */ /* 0x000fc800000006ff */
[----:B------:R-:W2:Y:S02]  /*3c50*/  SYNCS.PHASECHK.TRANS64.TRYWAIT P0, [UR7], R2 ;  /* 0x00000002ff0075a7 */ /* 0x000ea40008001107 */
[----:B--2---:R-:W-:Y:S05]  /*3c60*/  @!P0 BRA `(.L_x_70) ;  /* 0x0000005800e08947 */ /* 0x004fea0003800000 */
.L_x_164:
[----:B------:R-:W-:Y:S01]  /*3c70*/  NOP ;  /* 0x0000000000007918 */ /* 0x000fe20000000000 */
[----:B-1----:R-:W1:Y:S01]  /*3c80*/  LDS R0, [UR4+0x14] ;  /* 0x00001404ff007984 */ /* 0x002e620008000800 */
[----:B------:R-:W-:Y:S01]  /*3c90*/  ULOP3.LUT UR6, UR17, 0xffff, URZ, 0xc0, !UPT ;  /* 0x0000ffff11067892 */ /* 0x000fe2000f8ec0ff */
[----:B------:R-:W-:Y:S01]  /*3ca0*/  UMOV UR8, 0xffff ;  /* 0x0000ffff00087882 */ /* 0x000fe20000000000 */
[----:B------:R-:W-:Y:S02]  /*3cb0*/  UMOV UR5, 0x1 ;  /* 0x0000000100057882 */ /* 0x000fe40000000000 */
[----:B------:R-:W-:-:S04]  /*3cc0*/  USHF.R.U32.HI UR6, URZ, 0x5, UR6 ;  /* 0x00000005ff067899 */ /* 0x000fc80008011606 */
[----:B------:R-:W-:Y:S02]  /*3cd0*/  USHF.L.U32 UR8, UR8, UR6, URZ ;  /* 0x0000000608087299 */ /* 0x000fe400080006ff */
[----:B------:R-:W-:-:S04]  /*3ce0*/  USHF.L.U32 UR5, UR5, UR6, URZ ;  /* 0x0000000605057299 */ /* 0x000fc800080006ff */
[----:B-1----:R-:W-:-:S04]  /*3cf0*/  LOP3.LUT R0, R0, UR8, RZ, 0xc0, !PT ;  /* 0x0000000800007c12 */ /* 0x002fc8000f8ec0ff */
[----:B------:R-:W-:-:S13]  /*3d00*/  ISETP.NE.AND P0, PT, R0, UR8, PT ;  /* 0x0000000800007c0c */ /* 0x000fda000bf05270 */
[----:B------:R-:W-:Y:S05]  /*3d10*/  @P0 BRA `(.L_x_71) ;  /* 0x0000000000580947 */ /* 0x000fea0003800000 */
[----:B------:R-:W1:Y:S02]  /*3d20*/  LDS R0, [UR4+0x18] ;  /* 0x00001804ff007984 */ /* 0x000e640008000800 */
[----:B-1----:R-:W-:-:S04]  /*3d30*/  LOP3.LUT R0, R0, UR5, RZ, 0xc0, !PT ;  /* 0x0000000500007c12 */ /* 0x002fc8000f8ec0ff */
[----:B------:R-:W-:-:S13]  /*3d40*/  ISETP.NE.AND P0, PT, R0, UR5, PT ;  /* 0x0000000500007c0c */ /* 0x000fda000bf05270 */
[----:B------:R-:W-:Y:S05]  /*3d50*/  @P0 BRA `(.L_x_72) ;  /* 0x00000000003c0947 */ /* 0x000fea0003800000 */
[----:B------:R-:W1:Y:S01]  /*3d60*/  S2R R2, SR_LANEID ;  /* 0x0000000000027919 */ /* 0x000e620000000000 */
[----:B------:R-:W-:Y:S01]  /*3d70*/  ULOP3.LUT UR8, URZ, UR8, URZ, 0x33, !UPT ;  /* 0x00000008ff087292 */ /* 0x000fe2000f8e33ff */
[----:B------:R-:W-:Y:S02]  /*3d80*/  VOTEU.ANY UR7, UPT, PT ;  /* 0x0000000000077886 */ /* 0x000fe400038e0100 */
[----:B------:R-:W-:-:S03]  /*3d90*/  UFLO.U32 UR7, UR7 ;  /* 0x00000007000772bd */ /* 0x000fc600080e0000 */
[----:B------:R-:W-:-:S04]  /*3da0*/  IMAD.U32 R0, RZ, RZ, UR8 ;  /* 0x00000008ff007e24 */ /* 0x000fc8000f8e00ff */
[----:B------:R2:W4:Y:S02]  /*3db0*/  REDUX UR6, R0 ;  /* 0x00000000000673c4 */ /* 0x0005240000000000 */
[----:B------:R1:W-:Y:S02]  /*3dc0*/  UTCATOMSWS.AND URZ, UR8 ;  /* 0x0000000800ff79e3 */ /* 0x0003e40008000000 */
[----:B-1----:R-:W-:Y:S02]  /*3dd0*/  ISETP.EQ.U32.AND P0, PT, R2, UR7, PT ;  /* 0x0000000702007c0c */ /* 0x002fe4000bf02070 */
[----:B--2---:R-:W-:Y:S02]  /*3de0*/  LOP3.LUT R0, RZ, UR5, RZ, 0x33, !PT ;  /* 0x00000005ff007c12 */ /* 0x004fe4000f8e33ff */
[----:B----4-:R-:W-:Y:S02]  /*3df0*/  MOV R2, UR6 ;  /* 0x0000000600027c02 */ /* 0x010fe40008000f00 */
[----:B------:R-:W1:Y:S07]  /*3e00*/  REDUX UR5, R0 ;  /* 0x00000000000573c4 */ /* 0x000e6e0000000000 */
[----:B------:R2:W-:Y:S01]  /*3e10*/  @P0 ATOMS.AND RZ, [UR4+0x14], R2 ;  /* 0x00001402ffff098c */ /* 0x0005e2000a800004 */
[----:B-1----:R-:W-:-:S05]  /*3e20*/  IMAD.U32 R0, RZ, RZ, UR5 ;  /* 0x00000005ff007e24 */ /* 0x002fca000f8e00ff */
[----:B------:R2:W-:Y:S01]  /*3e30*/  @P0 ATOMS.AND RZ, [UR4+0x18], R0 ;  /* 0x00001800ffff098c */ /* 0x0005e2000a800004 */
[----:B------:R-:W-:Y:S05]  /*3e40*/  BRA `(.L_x_73) ;  /* 0x0000000000147947 */ /* 0x000fea0003800000 */
.L_x_72:
[----:B------:R-:W-:Y:S02]  /*3e50*/  MOV R2, 0x3e70 ;  /* 0x00003e7000027802 */ /* 0x000fe40000000f00 */
[----:B---3-5:R-:W-:Y:S05]  /*3e60*/  CALL.REL.NOINC `($__internal_0_$__cuda_sm10x_tcgen05_guardrail_trap_col_being_dealloced_not_returned_by_alloc) ;  /* 0x0000005c00c87944 */ /* 0x028fea0003c00000 */
[----:B------:R-:W-:Y:S05]  /*3e70*/  BRA `(.L_x_73) ;  /* 0x0000000000087947 */ /* 0x000fea0003800000 */
.L_x_71:
[----:B------:R-:W-:Y:S02]  /*3e80*/  MOV R2, 0x3ea0 ;  /* 0x00003ea000027802 */ /* 0x000fe40000000f00 */
[----:B---3-5:R-:W-:Y:S05]  /*3e90*/  CALL.REL.NOINC `($__internal_2_$__cuda_sm10x_tcgen05_guardrail_trap_unallocated_columns_being_dealloced) ;  /* 0x0000005c00d47944 */ /* 0x028fea0003c00000 */
.L_x_73:
[----:B------:R-:W-:Y:S01]  /*3ea0*/  NOP ;  /* 0x0000000000007918 */ /* 0x000fe20000000000 */
[----:B------:R-:W-:Y:S05]  /*3eb0*/  EXIT ;  /* 0x000000000000794d */ /* 0x000fea0003800000 */
.L_x_55:
[----:B------:R-:W-:-:S09]  /*3ec0*/  UISETP.NE.OR UP4, UPT, UR5, 0x3, !UP4 ;  /* 0x000000030500788c */ /* 0x000fd2000e785670 */
[----:B------:R-:W-:Y:S05]  /*3ed0*/  BRA.U UP4, `(.L_x_74) ;  /* 0x0000000d04fc7547 */ /* 0x000fea000b800000 */
[----:B------:R-:W1:Y:S01]  /*3ee0*/  LDC R0, c[0x0][0xb30] ;  /* 0x0002cc00ff007b82 */ /* 0x000e620000000800 */
[----:B------:R-:W-:Y:S01]  /*3ef0*/  UMOV UR4, 0x400 ;  /* 0x0000040000047882 */ /* 0x000fe20000000000 */
[----:B------:R-:W-:Y:S01]  /*3f00*/  HFMA2 R31, -RZ, RZ, 0, 0 ;  /* 0x00000000ff1f7431 */ /* 0x000fe200000001ff */
[----:B------:R-:W-:Y:S01]  /*3f10*/  ULEA UR4, UR37, UR4, 0x18 ;  /* 0x0000000425047291 */ /* 0x000fe2000f8ec0ff */
[----:B------:R-:W-:Y:S01]  /*3f20*/  IMAD.MOV.U32 R33, RZ, RZ, 0x1 ;  /* 0x00000001ff217424 */ /* 0x000fe200078e00ff */
[----:B------:R-:W-:Y:S01]  /*3f30*/  MOV R29, 0x2000 ;  /* 0x00002000001d7802 */ /* 0x000fe20000000f00 */
[----:B------:R-:W-:Y:S01]  /*3f40*/  IMAD.MOV.U32 R32, RZ, RZ, RZ ;  /* 0x000000ffff207224 */ /* 0x000fe200078e00ff */
[----:B------:R-:W-:Y:S01]  /*3f50*/  UIADD3 UR5, UPT, UPT, UR4, 0x58, URZ ;  /* 0x0000005804057890 */ /* 0x000fe2000fffe0ff */
[----:B------:R-:W2:Y:S01]  /*3f60*/  LDC R28, c[0x0][0x370] ;  /* 0x0000dc00ff1c7b82 */ /* 0x000ea20000000800 */
[----:B------:R-:W-:Y:S02]  /*3f70*/  UPLOP3.LUT UP0, UPT, UPT, UPT, UPT, 0x40, 0x4 ;  /* 0x000000000004789c */ /* 0x000fe40003f0e870 */
[----:B------:R-:W-:-:S02]  /*3f80*/  UIADD3 UR33, UPT, UPT, UR4, 0x40, URZ ;  /* 0x0000004004217890 */ /* 0x000fc4000fffe0ff */
[----:B------:R-:W-:Y:S02]  /*3f90*/  UIADD3 UR25, UPT, UPT, UR4, 0x48, URZ ;  /* 0x0000004804197890 */ /* 0x000fe4000fffe0ff */
[----:B------:R-:W-:Y:S01]  /*3fa0*/  UIADD3 UR17, UPT, UPT, UR4, 0x50, URZ ;  /* 0x0000005004117890 */ /* 0x000fe2000fffe0ff */
[----:B------:R-:W3:Y:S01]  /*3fb0*/  LDC R3, c[0x0][0xb0c] ;  /* 0x0002c300ff037b82 */ /* 0x000ee20000000800 */
[----:B------:R-:W-:-:S07]  /*3fc0*/  UPRMT UR5, UR37, 0x654, UR5 ;  /* 0x0000065425057896 */ /* 0x000fce0008000005 */
[----:B------:R-:W4:Y:S01]  /*3fd0*/  LDC R22, c[0x0][0xb20] ;  /* 0x0002c800ff167b82 */ /* 0x000f220000000800 */
[----:B-1----:R-:W-:-:S07]  /*3fe0*/  ISETP.NE.AND P1, PT, R0, 0x1, PT ;  /* 0x000000010000780c */ /* 0x002fce0003f25270 */
[----:B------:R-:W1:Y:S08]  /*3ff0*/  LDC.64 R34, c[0x0][0x348] ;  /* 0x0000d200ff227b82 */ /* 0x000e700000000a00 */
[----:B------:R-:W1:Y:S08]  /*4000*/  LDC.64 R14, c[0x0][0x888] ;  /* 0x00022200ff0e7b82 */ /* 0x000e700000000a00 */
[----:B------:R-:W1:Y:S08]  /*4010*/  LDC.64 R18, c[0x0][0xb10] ;  /* 0x0002c400ff127b82 */ /* 0x000e700000000a00 */
[----:B------:R-:W1:Y:S08]  /*4020*/  LDC.64 R6, c[0x0][0xb18] ;  /* 0x0002c600ff067b82 */ /* 0x000e700000000a00 */
[----:B------:R-:W1:Y:S08]  /*4030*/  LDC.64 R4, c[0x0][0xb28] ;  /* 0x0002ca00ff047b82 */ /* 0x000e700000000a00 */
[----:B------:R-:W1:Y:S08]  /*4040*/  LDC.64 R16, c[0x0][0x890] ;  /* 0x00022400ff107b82 */ /* 0x000e700000000a00 */
[----:B--234-:R-:W1:Y:S02]  /*4050*/  LDC R23, c[0x0][0x374] ;  /* 0x0000dd00ff177b82 */ /* 0x01ce640000000800 */
.L_x_85:
[C---:B------:R-:W-:Y:S02]  /*4060*/  LEA R0, R32.reuse, UR4, 0x3 ;  /* 0x0000000420007c11 */ /* 0x040fe4000f8e18ff */
[----:B------:R-:W-:Y:S02]  /*4070*/  SHF.L.U32 R2, R31, 0x1f, RZ ;  /* 0x0000001f1f027819 */ /* 0x000fe400000006ff */
[----:B------:R-:W-:Y:S02]  /*4080*/  LEA R24, R32, UR4, 0x4 ;  /* 0x0000000420187c11 */ /* 0x000fe4000f8e20ff */
[----:B--2---:R-:W2:Y:S02]  /*4090*/  SYNCS.PHASECHK.TRANS64.TRYWAIT P0, [R0+URZ+0x90], R2 ;  /* 0x00009002000075a7 */ /* 0x004ea400080011ff */
[----:B--2---:R-:W-:Y:S05]  /*40a0*/  @!P0 BRA `(.L_x_75) ;  /* 0x0000005400e88947 */ /* 0x004fea0003800000 */
.L_x_165:
[----:B------:R-:W-:Y:S01]  /*40b0*/  ISETP.GE.AND P0, PT, R40, 0x1, PT ;  /* 0x000000012800780c */ /* 0x000fe20003f06270 */
[----:B------:R-:W3:Y:S01]  /*40c0*/  LDS.128 R24, [R24+0x120] ;  /* 0x0001200018187984 */ /* 0x000ee20000000c00 */
[----:B--2---:R-:W-:Y:S01]  /*40d0*/  VIADD R0, R0, 0xa0 ;  /* 0x000000a000007836 */ /* 0x004fe20000000000 */
[----:B------:R-:W-:Y:S01]  /*40e0*/  @!PT LDS RZ, [RZ] ;  /* 0x00000000fffff984 */ /* 0x000fe20000000800 */
[----:B------:R-:W-:Y:S01]  /*40f0*/  @!PT LDS RZ, [RZ] ;  /* 0x00000000fffff984 */ /* 0x000fe20000000800 */
[----:B------:R-:W-:Y:S01]  /*4100*/  @!PT LDS RZ, [RZ] ;  /* 0x00000000fffff984 */ /* 0x000fe20000000800 */
[----:B------:R-:W-:Y:S01]  /*4110*/  @!PT LDS RZ, [RZ] ;  /* 0x00000000fffff984 */ /* 0x000fe20000000800 */
[----:B------:R2:W-:Y:S06]  /*4120*/  MEMBAR.ALL.CTA ;  /* 0x0000000000007992 */ /* 0x0005ec0000008000 */
[----:B--2---:R-:W2:Y:S01]  /*4130*/  FENCE.VIEW.ASYNC.S ;  /* 0x00000000000073c6 */ /* 0x004ea20000000000 */
[----:B------:R-:W-:Y:S04]  /*4140*/  PRMT R0, RZ, 0x654, R0 ;  /* 0x00000654ff007816 */ /* 0x000fe80000000000 */
[----:B--2---:R2:W-:Y:S01]  /*4150*/  SYNCS.ARRIVE.TRANS64.RED.A1T0 RZ, [R0+URZ], RZ ;  /* 0x000000ff00ff79a7 */ /* 0x0045e200081004ff */
[----:B---3--:R-:W-:Y:S11]  /*4160*/  LOP3.LUT P3, RZ, R26, 0x1, RZ, 0xc0, !PT ;  /* 0x000000011aff7812 */ /* 0x008ff6000786c0ff */
[----:B------:R-:W-:Y:S02]  /*4170*/  @!UPT UIADD3 URZ, UPT, UPT, URZ, URZ, URZ ;  /* 0x000000fffffff290 */ /* 0x000fe4000fffe0ff */
[----:B------:R-:W-:Y:S02]  /*4180*/  @P3 MOV R11, R24 ;  /* 0x00000018000b3202 */ /* 0x000fe40000000f00 */
[----:B------:R-:W-:Y:S01]  /*4190*/  @P3 LOP3.LUT R10, R25, 0xffff, RZ, 0xc0, !PT ;  /* 0x0000ffff190a3812 */ /* 0x000fe200078ec0ff */
[----:B--2---:R-:W-:Y:S06]  /*41a0*/  @!P0 BRA `(.L_x_76) ;  /* 0x0000000000a48947 */ /* 0x004fec0003800000 */
[-C--:B-1----:R-:W-:Y:S01]  /*41b0*/  IMAD.HI.U32 R0, R23, R7.reuse, RZ ;  /* 0x0000000717007227 */ /* 0x082fe200078e00ff */
[----:B------:R-:W-:Y:S02]  /*41c0*/  ISETP.NE.AND P0, PT, R6, 0x1, PT ;  /* 0x000000010600780c */ /* 0x000fe40003f05270 */
[----:B------:R-:W-:Y:S01]  /*41d0*/  ISETP.NE.AND P2, PT, R40, 0x1, PT ;  /* 0x000000012800780c */ /* 0x000fe20003f45270 */
[----:B------:R-:W-:Y:S01]  /*41e0*/  IMAD.HI.U32 R9, R28, R18, RZ ;  /* 0x000000121c097227 */ /* 0x000fe200078e00ff */
[----:B------:R-:W-:Y:S02]  /*41f0*/  SHF.R.U32.HI R0, RZ, R22, R0 ;  /* 0x00000016ff007219 */ /* 0x000fe40000011600 */
[----:B------:R-:W-:Y:S01]  /*4200*/  ISETP.NE.AND P4, PT, R3, 0x1, PT ;  /* 0x000000010300780c */ /* 0x000fe20003f85270 */
[----:B------:R-:W-:Y:S01]  /*4210*/  IMAD.HI.U32 R13, R10, R7, RZ ;  /* 0x000000070a0d7227 */ /* 0x000fe200078e00ff */
[----:B------:R-:W-:Y:S02]  /*4220*/  SHF.R.U32.HI R9, RZ, R19, R9 ;  /* 0x00000013ff097219 */ /* 0x000fe40000011609 */
[----:B------:R-:W-:Y:S01]  /*4230*/  SEL R0, R23, R0, !P0 ;  /* 0x0000000017007207 */ /* 0x000fe20004000000 */
[----:B------:R-:W-:Y:S01]  /*4240*/  IMAD.HI.U32 R12, R11, R18, RZ ;  /* 0x000000120b0c7227 */ /* 0x000fe200078e00ff */
[----:B------:R-:W-:Y:S03]  /*4250*/  SEL R9, R28, R9, !P4 ;  /* 0x000000091c097207 */ /* 0x000fe60006000000 */
[-C--:B------:R-:W-:Y:S01]  /*4260*/  IMAD.HI.U32 R8, R0, R4.reuse, RZ ;  /* 0x0000000400087227 */ /* 0x080fe200078e00ff */
[----:B------:R-:W-:Y:S03]  /*4270*/  SHF.R.U32.HI R12, RZ, R19, R12 ;  /* 0x00000013ff0c7219 */ /* 0x000fe6000001160c */
[----:B------:R-:W-:Y:S01]  /*4280*/  IMAD.HI.U32 R2, R9, R4, RZ ;  /* 0x0000000409027227 */ /* 0x000fe200078e00ff */
[-C--:B------:R-:W-:Y:S02]  /*4290*/  @P2 SHF.R.U32.HI R0, RZ, R5.reuse, R8 ;  /* 0x00000005ff002219 */ /* 0x080fe40000011608 */
[----:B------:R-:W-:Y:S02]  /*42a0*/  SHF.R.U32.HI R8, RZ, R22, R13 ;  /* 0x00000016ff087219 */ /* 0x000fe4000001160d */
[----:B------:R-:W-:Y:S01]  /*42b0*/  @P2 SHF.R.U32.HI R9, RZ, R5, R2 ;  /* 0x00000005ff092219 */ /* 0x000fe20000011602 */
[----:B------:R-:W-:Y:S01]  /*42c0*/  IMAD R0, R40, R0, RZ ;  /* 0x0000000028007224 */ /* 0x000fe200078e02ff */
[----:B------:R-:W-:Y:S02]  /*42d0*/  SEL R8, R10, R8, !P0 ;  /* 0x000000080a087207 */ /* 0x000fe40004000000 */
[----:B------:R-:W-:Y:S01]  /*42e0*/  SEL R2, R11, R12, !P4 ;  /* 0x0000000c0b027207 */ /* 0x000fe20006000000 */
[----:B------:R-:W-:Y:S01]  /*42f0*/  IMAD R12, R40, R9, RZ ;  /* 0x00000009280c7224 */ /* 0x000fe200078e02ff */
[C---:B------:R-:W-:Y:S01]  /*4300*/  ISETP.GE.AND P0, PT, R8.reuse, R0, PT ;  /* 0x000000000800720c */ /* 0x040fe20003f06270 */
[----:B------:R-:W-:Y:S03]  /*4310*/  IMAD.HI.U32 R0, R8, R4, RZ ;  /* 0x0000000408007227 */ /* 0x000fe600078e00ff */
[----:B------:R-:W-:Y:S02]  /*4320*/  ISETP.GE.OR P0, PT, R2, R12, P0 ;  /* 0x0000000c0200720c */ /* 0x000fe40000706670 */
[-C--:B------:R-:W-:Y:S04]  /*4330*/  SHF.R.U32.HI R0, RZ, R5.reuse, R0 ;  /* 0x00000005ff007219 */ /* 0x080fe80000011600 */
[----:B------:R-:W-:Y:S05]  /*4340*/  SEL R13, R8, R0, !P2 ;  /* 0x00000000080d7207 */ /* 0x000fea0005000000 */
[----:B------:R-:W-:Y:S02]  /*4350*/  IMAD.MOV R12, RZ, RZ, -R13 ;  /* 0x000000ffff0c7224 */ /* 0x000fe400078e0a0d */
[----:B------:R-:W-:Y:S04]  /*4360*/  @!P0 IMAD.HI.U32 R0, R2, R4, RZ ;  /* 0x0000000402008227 */ /* 0x000fe800078e00ff */
[----:B------:R-:W-:Y:S01]  /*4370*/  IMAD R12, R40, R12, R8 ;  /* 0x0000000c280c7224 */ /* 0x000fe200078e0208 */
[----:B------:R-:W-:Y:S04]  /*4380*/  @!P0 SHF.R.U32.HI R0, RZ, R5, R0 ;  /* 0x00000005ff008219 */ /* 0x000fe80000011600 */
[----:B------:R-:W-:Y:S04]  /*4390*/  @!P0 SEL R0, R2, R0, !P2 ;  /* 0x0000000002008207 */ /* 0x000fe80005000000 */
[----:B------:R-:W-:Y:S01]  /*43a0*/  @!P0 IADD3 R13, PT, PT, R13, -R0, RZ ;  /* 0x800000000d0d8210 */ /* 0x000fe20007ffe0ff */
[----:B------:R-:W-:Y:S01]  /*43b0*/  @!P0 IMAD R0, R9, R12, R0 ;  /* 0x0000000c09008224 */ /* 0x000fe200078e0200 */
[----:B------:R-:W-:Y:S01]  /*43c0*/  IADD3 R9, PT, PT, -R8, RZ, RZ ;  /* 0x000000ff08097210 */ /* 0x000fe20007ffe1ff */
[--C-:B------:R-:W-:Y:S02]  /*43d0*/  IMAD.MOV R12, RZ, RZ, -R2.reuse ;  /* 0x000000ffff0c7224 */ /* 0x100fe400078e0a02 */
[----:B------:R-:W-:Y:S02]  /*43e0*/  @!P0 IMAD R8, R13, R40, R2 ;  /* 0x000000280d088224 */ /* 0x000fe400078e0202 */
[----:B------:R-:W-:Y:S02]  /*43f0*/  @!P0 IMAD.MOV.U32 R2, RZ, RZ, R0 ;  /* 0x000000ffff028224 */ /* 0x000fe400078e0000 */
[----:B------:R-:W-:Y:S02]  /*4400*/  IMAD R11, R3, R12, R11 ;  /* 0x0000000c030b7224 */ /* 0x000fe400078e020b */
[----:B------:R-:W-:Y:S02]  /*4410*/  IMAD R10, R6, R9, R10 ;  /* 0x00000009060a7224 */ /* 0x000fe400078e020a */
[----:B------:R-:W-:Y:S02]  /*4420*/  IMAD R11, R2, R3, R11 ;  /* 0x00000003020b7224 */ /* 0x000fe400078e020b */
[----:B------:R-:W-:Y:S02]  /*4430*/  IMAD R10, R8, R6, R10 ;  /* 0x00000006080a7224 */ /* 0x000fe400078e020a */
.L_x_76:
[----:B------:R-:W-:Y:S05]  /*4440*/  BRA.U UP0, `(.L_x_77) ;  /* 0x0000000100107547 */ /* 0x000fea000b800000 */
[----:B------:R-:W-:Y:S04]  /*4450*/  MOV R2, UR7 ;  /* 0x0000000700027c02 */ /* 0x000fe80008000f00 */
[----:B------:R-:W-:Y:S04]  /*4460*/  SHF.L.U32 R2, R2, 0x1f, RZ ;  /* 0x0000001f02027819 */ /* 0x000fe800000006ff */
[----:B------:R-:W2:Y:S02]  /*4470*/  SYNCS.PHASECHK.TRANS64.TRYWAIT P0, [UR4+0x88], R2 ;  /* 0x00008802ff0075a7 */ /* 0x000ea40008001104 */
[----:B--2---:R-:W-:Y:S05]  /*4480*/  @!P0 BRA `(.L_x_78) ;  /* 0x0000005400048947 */ /* 0x004fea0003800000 */
.L_x_77:
[----:B-1----:R-:W-:Y:S02]  /*4490*/  ISETP.NE.U32.AND P0, PT, R16, RZ, PT ;  /* 0x000000ff1000720c */ /* 0x002fe40003f05070 */
[----:B------:R-:W-:Y:S02]  /*44a0*/  R2UR UR35, R21 ;  /* 0x00000000152372ca */ /* 0x000fe400000e0000 */
[----:B------:R-:W-:Y:S02]  /*44b0*/  R2UR UR34, R20 ;  /* 0x00000000142272ca */ /* 0x000fe400000e0000 */
[----:B------:R-:W-:Y:S02]  /*44c0*/  ISETP.NE.AND.EX P0, PT, R17, RZ, PT, P0 ;  /* 0x000000ff1100720c */ /* 0x000fe40003f05300 */
[----:B------:R-:W-:Y:S02]  /*44d0*/  ISETP.NE.U32.AND P2, PT, R16, RZ, PT ;  /* 0x000000ff1000720c */ /* 0x000fe40003f45070 */
[----:B------:R-:W-:Y:S02]  /*44e0*/  SHF.L.U32 R20, R33, 0x1f, RZ ;  /* 0x0000001f21147819 */ /* 0x000fe400000006ff */
[----:B------:R-:W-:Y:S03]  /*44f0*/  ISETP.NE.AND.EX P2, PT, R17, RZ, PT, P2 ;  /* 0x000000ff1100720c */ /* 0x000fe60003f45320 */
[----:B------:R-:W-:Y:S02]  /*4500*/  USHF.L.U32 UR35, UR35, 0x7, URZ ;  /* 0x0000000723237899 */ /* 0x000fe400080006ff */
[----:B------:R-:W-:Y:S02]  /*4510*/  USHF.L.U32 UR34, UR34, 0x7, URZ ;  /* 0x0000000722227899 */ /* 0x000fe400080006ff */
[----:B------:R-:W-:Y:S10]  /*4520*/  @!P0 BRA `(.L_x_79) ;  /* 0x00000000002c8947 */ /* 0x000ff40003800000 */
[----:B------:R-:W-:Y:S01]  /*4530*/  ISETP.NE.U32.AND P0, PT, R14, RZ, PT ;  /* 0x000000ff0e00720c */ /* 0x000fe20003f05070 */
[----:B------:R-:W-:Y:S03]  /*4540*/  IMAD.MOV.U32 R88, RZ, RZ, 0x1 ;  /* 0x00000001ff587424 */ /* 0x000fe600078e00ff */
[----:B------:R-:W-:Y:S11]  /*4550*/  ISETP.NE.AND.EX P0, PT, R15, RZ, PT, P0 ;  /* 0x000000ff0f00720c */ /* 0x000ff60003f05300 */
[----:B------:R-:W-:Y:S02]  /*4560*/  @!UPT UIADD3 URZ, UPT, UPT, URZ, URZ, URZ ;  /* 0x000000fffffff290 */ /* 0x000fe4000fffe0ff */
[----:B------:R-:W1:Y:S01]  /*4570*/  @P0 LDC.64 R8, c[0x0][0x888] ;  /* 0x00022200ff080b82 */ /* 0x000e620000000a00 */
[----:B--2---:R-:W-:Y:S04]  /*4580*/  @P0 IMAD R0, R16, UR36, RZ ;  /* 0x0000002410000c24 */ /* 0x004fe8000f8e02ff */
[----:B-1----:R-:W-:Y:S04]  /*4590*/  @P0 IMAD.WIDE R8, R0, 0x4, R8 ;  /* 0x0000000400080825 */ /* 0x002fe800078e0208 */
[----:B------:R-:W-:Y:S01]  /*45a0*/  HFMA2 R0, -RZ, RZ, 0, 5.9604644775390625e-08 ;  /* 0x00000001ff007431 */ /* 0x000fe200000001ff */
[----:B-----5:R1:W5:Y:S04]  /*45b0*/  @P0 LDG.E R49, desc[UR46][R8.64] ;  /* 0x0000002e08310981 */ /* 0x020368000c1e1900 */
[----:B------:R-:W-:Y:S01]  /*45c0*/  @!P0 PRMT R88, R0, 0x7610, R88 ;  /* 0x0000761000588816 */ /* 0x000fe20000000058 */
[----:B-1----:R-:W3:Y:S06]  /*45d0*/  @!P0 LDC R49, c[0x0][0x880] ;  /* 0x00022000ff318b82 */ /* 0x002eec0000000800 */
.L_x_79:
[----:B---3-5:R-:W-:Y:S01]  /*45e0*/  @!P2 FSETP.EQ.AND P0, PT, R49, RZ, PT ;  /* 0x000000ff3100a20b */ /* 0x028fe20003f02000 */
[----:B------:R-:W-:Y:S01]  /*45f0*/  @!UPT UIADD3 URZ, UPT, UPT, URZ, URZ, URZ ;  /* 0x000000fffffff290 */ /* 0x000fe2000fffe0ff */
[----:B------:R-:W-:Y:S11]  /*4600*/  @!P2 BRA `(.L_x_80) ;  /* 0x000000000018a947 */ /* 0x000ff60003800000 */
[----:B------:R-:W-:Y:S02]  /*4610*/  LOP3.LUT P2, RZ, R88, 0xff, RZ, 0xc0, !PT ;  /* 0x000000ff58ff7812 */ /* 0x000fe4000784c0ff */
[----:B------:R-:W-:Y:S04]  /*4620*/  ISETP.NE.U32.AND P0, PT, R14, RZ, PT ;  /* 0x000000ff0e00720c */ /* 0x000fe80003f05070 */
[----:B------:R-:W-:Y:S04]  /*4630*/  ISETP.NE.AND.EX P0, PT, R15, RZ, PT, P0 ;  /* 0x000000ff0f00720c */ /* 0x000fe80003f05300 */
[----:B------:R-:W-:Y:S03]  /*4640*/  PLOP3.LUT P0, PT, P0, PT, PT, 0x8, 0x80 ;  /* 0x000000000080781c */ /* 0x000fe6000070e170 */
[----:B------:R-:W-:Y:S11]  /*4650*/  @P2 FSETP.EQ.AND P0, PT, R49, RZ, PT ;  /* 0x000000ff3100220b */ /* 0x000ff60003f02000 */
[----:B------:R-:W-:Y:S02]  /*4660*/  @!UPT UIADD3 URZ, UPT, UPT, URZ, URZ, URZ ;  /* 0x000000fffffff290 */ /* 0x000fe4000fffe0ff */
.L_x_80:
[----:B------:R-:W1:Y:S01]  /*4670*/  SYNCS.PHASECHK.TRANS64.TRYWAIT P2, [UR4+0x60], R20 ;  /* 0x00006014ff0075a7 */ /* 0x000e620008041104 */
[----:B------:R-:W-:Y:S04]  /*4680*/  ELECT P4, URZ, PT ;  /* 0x0000000000ff782f */ /* 0x000fe80003880000 */
[----:B------:R-:W-:Y:S11]  /*4690*/  PLOP3.LUT P4, PT, P0, P4, PT, 0xf2, 0x2f ;  /* 0x00000000002f781c */ /* 0x000ff60000789e72 */
[----:B------:R-:W-:Y:S02]  /*46a0*/  @!UPT UIADD3 URZ, UPT, UPT, URZ, URZ, URZ ;  /* 0x000000fffffff290 */ /* 0x000fe4000fffe0ff */
[----:B------:R-:W-:Y:S05]  /*46b0*/  @!P4 IADD3 R8, P0, PT, R34, 0x580, RZ ;  /* 0x000005802208c810 */ /* 0x000fea0007f1e0ff */
[----:B--2---:R-:W-:Y:S01]  /*46c0*/  @!P4 IMAD.X R2, RZ, RZ, R35, P0 ;  /* 0x000000ffff02c224 */ /* 0x004fe200000e0623 */
[----:B-1----:R-:W-:Y:S07]  /*46d0*/  @!P2 BRA `(.L_x_81) ;  /* 0x000000500088a947 */ /* 0x002fee0003800000 */
.L_x_168:
[----:B------:R-:W-:Y:S01]  /*46e0*/  @!P4 R2UR UR8, R8 ;  /* 0x000000000808c2ca */ /* 0x000fe200000e0000 */
[----:B------:R-:W-:Y:S01]  /*46f0*/  VOTEU.ALL UP0, P4 ;  /* 0x0000000000ff7886 */ /* 0x000fe20002000000 */
[----:B------:R-:W-:Y:S01]  /*4700*/  @!P4 R2UR UR6, R2 ;  /* 0x000000000206c2ca */ /* 0x000fe200000e0000 */
[----:B-1----:R-:W-:Y:S01]  /*4710*/  @!P4 IMAD.MOV.U32 R0, RZ, RZ, 0x2000 ;  /* 0x00002000ff00c424 */ /* 0x002fe200078e00ff */
[----:B------:R-:W-:Y:S02]  /*4720*/  UMOV UR9, 0x10000000 ;  /* 0x1000000000097882 */ /* 0x000fe40000000000 */
[----:B------:R-:W-:Y:S01]  /*4730*/  @!UP0 UIADD3 UR32, UPT, UPT, UR4, 0x200, URZ ;  /* 0x0000020004208890 */ /* 0x000fe2000fffe0ff */
[----:B------:R-:W-:Y:S06]  /*4740*/  VOTEU.ALL UP0, P4 ;  /* 0x0000000000ff7886 */ /* 0x000fec0002000000 */
[----:B------:R-:W-:Y:S01]  /*4750*/  IMAD.U32 R8, RZ, RZ, UR8 ;  /* 0x00000008ff087e24 */ /* 0x000fe2000f8e00ff */
[----:B------:R-:W-:Y:S01]  /*4760*/  UMOV UR8, 0x0 ;  /* 0x0000000000087882 */ /* 0x000fe20000000000 */
[----:B------:R-:W-:Y:S01]  /*4770*/  IMAD.U32 R9, RZ, RZ, UR6 ;  /* 0x00000006ff097e24 */ /* 0x000fe2000f8e00ff */
[----:B------:R-:W-:Y:S02]  /*4780*/  UPRMT UR6, UR37, 0x654, UR33 ;  /* 0x0000065425067896 */ /* 0x000fe40008000021 */
[----:B------:R-:W-:Y:S02]  /*4790*/  @!P4 R2UR UR10, R8 ;  /* 0x00000000080ac2ca */ /* 0x000fe400000e0000 */
[----:B------:R-:W-:Y:S02]  /*47a0*/  @!P4 R2UR UR11, R9 ;  /* 0x00000000090bc2ca */ /* 0x000fe400000e0000 */
[----:B------:R-:W-:Y:S05]  /*47b0*/  @!P4 IADD3 R8, P0, PT, R34, 0x580, RZ ;  /* 0x000005802208c810 */ /* 0x000fea0007f1e0ff */
[----:B------:R-:W-:Y:S06]  /*47c0*/  @!P4 IMAD.X R2, RZ, RZ, R35, P0 ;  /* 0x000000ffff02c224 */ /* 0x000fec00000e0623 */
[----:B------:R1:W-:Y:S01]  /*47d0*/  @!UP0 UTMALDG.3D [UR32], [UR10], desc[UR8] ;  /* 0x000008200a0085b4 */ /* 0x0003e20008011000 */
[----:B------:R1:W-:Y:S01]  /*47e0*/  @!P4 SYNCS.ARRIVE.TRANS64.RED.A0TR RZ, [UR4+0x40], R0 ;  /* 0x00004000ffffc9a7 */ /* 0x0003e20008300404 */
[----:B------:R-:W-:Y:S01]  /*47f0*/  SYNCS.ARRIVE.TRANS64.RED.A1T0 RZ, [UR6], RZ ;  /* 0x000000ffffff79a7 */ /* 0x000fe20008100406 */
[----:B------:R-:W2:Y:S02]  /*4800*/  SYNCS.PHASECHK.TRANS64.TRYWAIT P2, [UR4+0x68], R20 ;  /* 0x00006814ff0075a7 */ /* 0x000ea40008041104 */
[----:B-12---:R-:W-:Y:S05]  /*4810*/  @!P2 BRA `(.L_x_82) ;  /* 0x000000500050a947 */ /* 0x006fea0003800000 */
.L_x_170:
[----:B------:R-:W-:Y:S01]  /*4820*/  @!P4 R2UR UR8, R8 ;  /* 0x000000000808c2ca */ /* 0x000fe200000e0000 */
[----:B------:R-:W-:Y:S01]  /*4830*/  VOTEU.ALL UP0, P4 ;  /* 0x0000000000ff7886 */ /* 0x000fe20002000000 */
[----:B------:R-:W-:Y:S01]  /*4840*/  @!P4 R2UR UR6, R2 ;  /* 0x000000000206c2ca */ /* 0x000fe200000e0000 */
[----:B-1----:R-:W-:Y:S01]  /*4850*/  @!P4 IMAD.MOV.U32 R0, RZ, RZ, 0x2000 ;  /* 0x00002000ff00c424 */ /* 0x002fe200078e00ff */
[----:B------:R-:W-:Y:S01]  /*4860*/  UMOV UR9, 0x10000000 ;  /* 0x1000000000097882 */ /* 0x000fe20000000000 */
[----:B------:R-:W-:Y:S01]  /*4870*/  UMOV UR27, UR35 ;  /* 0x00000023001b7c82 */ /* 0x000fe20008000000 */
[----:B------:R-:W-:Y:S02]  /*4880*/  @!UP0 UIADD3 UR26, UPT, UPT, UR34, 0x20, URZ ;  /* 0x00000020221a8890 */ /* 0x000fe4000fffe0ff */
[----:B------:R-:W-:Y:S01]  /*4890*/  @!UP0 UIADD3 UR24, UPT, UPT, UR4, 0x2200, URZ ;  /* 0x0000220004188890 */ /* 0x000fe2000fffe0ff */
[----:B------:R-:W-:Y:S01]  /*48a0*/  VOTEU.ALL UP0, P4 ;  /* 0x0000000000ff7886 */ /* 0x000fe20002000000 */
[----:B------:R-:W-:Y:S03]  /*48b0*/  UMOV UR28, UR36 ;  /* 0x00000024001c7c82 */ /* 0x000fe60008000000 */
        /* <DEDUP_REMOVED lines=13> */
.L_x_172:
[----:B------:R-:W2:Y:S01]  /*4990*/  LDC.64 R12, c[0x0][0xb18] ;  /* 0x0002c600ff0c7b82 */ /* 0x000ea20000000a00 */
[----:B------:R-:W-:Y:S01]  /*49a0*/  @!P4 R2UR UR6, R2 ;  /* 0x000000000206c2ca */ /* 0x000fe200000e0000 */
[----:B------:R-:W-:Y:S01]  /*49b0*/  VOTEU.ALL UP0, P4 ;  /* 0x0000000000ff7886 */ /* 0x000fe20002000000 */
[----:B------:R-:W-:Y:S01]  /*49c0*/  @!P4 R2UR UR8, R8 ;  /* 0x000000000808c2ca */ /* 0x000fe200000e0000 */
[----:B-1----:R-:W-:Y:S01]  /*49d0*/  @!P4 IMAD.MOV.U32 R0, RZ, RZ, 0x2000 ;  /* 0x00002000ff00c424 */ /* 0x002fe200078e00ff */
[----:B------:R-:W-:Y:S03]  /*49e0*/  UMOV UR9, 0x10000000 ;  /* 0x1000000000097882 */ /* 0x000fe60000000000 */
[----:B------:R-:W1:Y:S01]  /*49f0*/  @!P1 LDC R2, c[0x0][0xb0c] ;  /* 0x0002c300ff029b82 */ /* 0x000e620000000800 */
[----:B------:R-:W-:Y:S01]  /*4a00*/  @!UP0 UIADD3 UR18, UPT, UPT, UR34, 0x40, URZ ;  /* 0x0000004022128890 */ /* 0x000fe2000fffe0ff */
[----:B------:R-:W-:Y:S01]  /*4a10*/  @P3 SHF.R.U32.HI R30, RZ, 0x10, R25 ;  /* 0x00000010ff1e3819 */ /* 0x000fe20000011619 */
[----:B------:R-:W-:Y:S01]  /*4a20*/  @!UP0 UIADD3 UR16, UPT, UPT, UR4, 0x4200, URZ ;  /* 0x0000420004108890 */ /* 0x000fe2000fffe0ff */
[----:B------:R-:W-:Y:S01]  /*4a30*/  VIADD R32, R32, 0x1 ;  /* 0x0000000120207836 */ /* 0x000fe20000000000 */
[----:B------:R-:W-:Y:S01]  /*4a40*/  VOTEU.ALL UP0, P4 ;  /* 0x0000000000ff7886 */ /* 0x000fe20002000000 */
[----:B------:R-:W-:Y:S01]  /*4a50*/  UMOV UR19, UR35 ;  /* 0x0000002300137c82 */ /* 0x000fe20008000000 */
[----:B------:R-:W-:Y:S01]  /*4a60*/  UMOV UR20, UR36 ;  /* 0x0000002400147c82 */ /* 0x000fe20008000000 */
[----:B------:R-:W-:Y:S01]  /*4a70*/  IMAD.U32 R9, RZ, RZ, UR6 ;  /* 0x00000006ff097e24 */ /* 0x000fe2000f8e00ff */
[----:B------:R-:W-:Y:S01]  /*4a80*/  UPRMT UR6, UR37, 0x654, UR17 ;  /* 0x0000065425067896 */ /* 0x000fe20008000011 */
[----:B------:R-:W-:Y:S01]  /*4a90*/  IMAD.U32 R8, RZ, RZ, UR8 ;  /* 0x00000008ff087e24 */ /* 0x000fe2000f8e00ff */
[----:B------:R-:W-:Y:S02]  /*4aa0*/  UMOV UR8, 0x0 ;  /* 0x0000000000087882 */ /* 0x000fe40000000000 */
[----:B------:R-:W-:Y:S02]  /*4ab0*/  @!P4 R2UR UR11, R9 ;  /* 0x00000000090bc2ca */ /* 0x000fe400000e0000 */
[----:B------:R-:W-:Y:S02]  /*4ac0*/  @!P4 R2UR UR10, R8 ;  /* 0x00000000080ac2ca */ /* 0x000fe400000e0000 */
[----:B------:R-:W3:Y:S11]  /*4ad0*/  LDC.64 R8, c[0x0][0xb10] ;  /* 0x0002c400ff087b82 */ /* 0x000ef60000000a00 */
[----:B------:R4:W-:Y:S01]  /*4ae0*/  @!UP0 UTMALDG.3D [UR16], [UR10], desc[UR8] ;  /* 0x000008100a0085b4 */ /* 0x0009e20008011000 */
[----:B------:R5:W-:Y:S01]  /*4af0*/  @!P4 SYNCS.ARRIVE.TRANS64.RED.A0TR RZ, [UR4+0x50], R0 ;  /* 0x00005000ffffc9a7 */ /* 0x000be20008300404 */
[C---:B---3--:R-:W-:Y:S01]  /*4b00*/  @!P1 IMAD.HI.U32 R8, R11.reuse, R8, RZ ;  /* 0x000000080b089227 */ /* 0x048fe200078e00ff */
[----:B--2---:R-:W-:Y:S02]  /*4b10*/  @!P1 ISETP.NE.AND P0, PT, R12, 0x1, PT ;  /* 0x000000010c00980c */ /* 0x004fe40003f05270 */
[----:B-1----:R-:W-:Y:S01]  /*4b20*/  @!P1 ISETP.NE.AND P2, PT, R2, 0x1, PT ;  /* 0x000000010200980c */ /* 0x002fe20003f45270 */
[----:B------:R-:W-:Y:S01]  /*4b30*/  SYNCS.ARRIVE.TRANS64.RED.A1T0 RZ, [UR6], RZ ;  /* 0x000000ffffff79a7 */ /* 0x000fe20008100406 */
[C---:B------:R-:W-:Y:S01]  /*4b40*/  @!P1 IMAD.HI.U32 R13, R10.reuse, R13, RZ ;  /* 0x0000000d0a0d9227 */ /* 0x040fe200078e00ff */
[----:B------:R-:W-:Y:S04]  /*4b50*/  @!P1 SHF.R.U32.HI R8, RZ, R9, R8 ;  /* 0x00000009ff089219 */ /* 0x000fe80000011608 */
[----:B------:R-:W-:Y:S01]  /*4b60*/  @!P1 SEL R8, R11, R8, !P2 ;  /* 0x000000080b089207 */ /* 0x000fe20005000000 */
[----:B------:R-:W1:Y:S01]  /*4b70*/  SYNCS.PHASECHK.TRANS64.TRYWAIT P5, [UR4+0x78], R20 ;  /* 0x00007814ff0075a7 */ /* 0x000e6200080a1104 */
[----:B-----5:R-:W2:Y:S02]  /*4b80*/  @!P1 LDC R0, c[0x0][0xb20] ;  /* 0x0002c800ff009b82 */ /* 0x020ea40000000800 */
[----:B--2---:R-:W-:Y:S04]  /*4b90*/  @!P1 SHF.R.U32.HI R0, RZ, R0, R13 ;  /* 0x00000000ff009219 */ /* 0x004fe8000001160d */
[----:B------:R-:W-:Y:S05]  /*4ba0*/  @!P1 SEL R9, R10, R0, !P0 ;  /* 0x000000000a099207 */ /* 0x000fea0004000000 */
[----:B------:R-:W-:Y:S02]  /*4bb0*/  @!P1 IMAD.IADD R0, R9, 0x1, -R8 ;  /* 0x0000000109009824 */ /* 0x000fe400078e0a08 */
[----:B------:R-:W-:Y:S02]  /*4bc0*/  @!P1 IMAD.IADD R8, R8, 0x1, -R9 ;  /* 0x0000000108089824 */ /* 0x000fe400078e0a09 */
[----:B------:R-:W-:Y:S02]  /*4bd0*/  @!P1 IMAD R11, R0, R2, R11 ;  /* 0x00000002000b9224 */ /* 0x000fe400078e020b */
[----:B------:R-:W-:Y:S01]  /*4be0*/  @!P1 IMAD R10, R8, R12, R10 ;  /* 0x0000000c080a9224 */ /* 0x000fe200078e020a */
[----:B-1--4-:R-:W-:Y:S06]  /*4bf0*/  @!P5 BRA `(.L_x_84) ;  /* 0x0000004c0088d947 */ /* 0x012fec0003800000 */
.L_x_174:
[----:B------:R-:W-:Y:S01]  /*4c00*/  @!P4 IADD3 R2, P0, PT, R34, 0x580, RZ ;  /* 0x000005802202c810 */ /* 0x000fe20007f1e0ff */
[----:B------:R-:W-:Y:S01]  /*4c10*/  VOTEU.ALL UP0, P4 ;  /* 0x0000000000ff7886 */ /* 0x000fe20002000000 */
[----:B------:R-:W-:Y:S01]  /*4c20*/  UMOV UR18, 0x0 ;  /* 0x0000000000127882 */ /* 0x000fe20000000000 */
[----:B------:R-:W-:Y:S01]  /*4c30*/  UMOV UR19, 0x10000000 ;  /* 0x1000000000137882 */ /* 0x000fe20000000000 */
[----:B------:R-:W-:Y:S01]  /*4c40*/  @!P4 R2UR UR8, R2 ;  /* 0x000000000208c2ca */ /* 0x000fe200000e0000 */
[----:B-1----:R-:W-:Y:S01]  /*4c50*/  @!P4 IMAD.X R0, RZ, RZ, R35, P0 ;  /* 0x000000ffff00c224 */ /* 0x002fe200000e0623 */
[----:B------:R-:W-:Y:S01]  /*4c60*/  @!UP0 UIADD3 UR10, UPT, UPT, UR34, 0x60, URZ ;  /* 0x00000060220a8890 */ /* 0x000fe2000fffe0ff */
[----:B------:R-:W-:Y:S01]  /*4c70*/  ISETP.NE.AND P0, PT, R32, 0x2, PT ;  /* 0x000000022000780c */ /* 0x000fe20003f05270 */
[----:B------:R-:W-:Y:S01]  /*4c80*/  @!UP0 UIADD3 UR9, UPT, UPT, UR4, 0x58, URZ ;  /* 0x0000005804098890 */ /* 0x000fe2000fffe0ff */
[----:B------:R-:W-:Y:S01]  /*4c90*/  LOP3.LUT R33, R33, 0x1, RZ, 0x3c, !PT ;  /* 0x0000000121217812 */ /* 0x000fe200078e3cff */
[----:B------:R-:W-:Y:S01]  /*4ca0*/  UMOV UR11, UR35 ;  /* 0x00000023000b7c82 */ /* 0x000fe20008000000 */
[----:B------:R-:W-:Y:S01]  /*4cb0*/  @!P4 R2UR UR6, R0 ;  /* 0x000000000006c2ca */ /* 0x000fe200000e0000 */
[----:B------:R-:W-:Y:S01]  /*4cc0*/  UMOV UR12, UR36 ;  /* 0x00000024000c7c82 */ /* 0x000fe20008000000 */
[----:B------:R-:W-:Y:S01]  /*4cd0*/  @P3 R2UR UR36, R30 ;  /* 0x000000001e2432ca */ /* 0x000fe200000e0000 */
[----:B------:R-:W-:Y:S01]  /*4ce0*/  IMAD.IADD R20, R10, 0x1, R86 ;  /* 0x000000010a147824 */ /* 0x000fe200078e0256 */
[----:B------:R-:W-:Y:S01]  /*4cf0*/  SEL R0, RZ, 0x1, P0 ;  /* 0x00000001ff007807 */ /* 0x000fe20000000000 */
[----:B------:R-:W-:Y:S01]  /*4d00*/  IMAD.IADD R21, R11, 0x1, R87 ;  /* 0x000000010b157824 */ /* 0x000fe200078e0257 */
[----:B------:R-:W-:Y:S01]  /*4d10*/  SEL R32, R32, RZ, P0 ;  /* 0x000000ff20207207 */ /* 0x000fe20000000000 */
[----:B------:R-:W-:Y:S01]  /*4d20*/  IMAD.U32 R8, RZ, RZ, UR8 ;  /* 0x00000008ff087e24 */ /* 0x000fe2000f8e00ff */
[----:B------:R-:W-:Y:S01]  /*4d30*/  @!UP0 UIADD3 UR8, UPT, UPT, UR4, 0x6200, URZ ;  /* 0x0000620004088890 */ /* 0x000fe2000fffe0ff */
[----:B------:R-:W-:Y:S01]  /*4d40*/  LOP3.LUT R31, R31, R0, RZ, 0x3c, !PT ;  /* 0x000000001f1f7212 */ /* 0x000fe200078e3cff */
[----:B------:R-:W-:Y:S02]  /*4d50*/  VOTEU.ALL UP0, P4 ;  /* 0x0000000000ff7886 */ /* 0x000fe40002000000 */
[----:B------:R-:W-:Y:S01]  /*4d60*/  @!P4 R2UR UR14, R8 ;  /* 0x00000000080ec2ca */ /* 0x000fe200000e0000 */
[----:B------:R-:W-:Y:S05]  /*4d70*/  IMAD.U32 R9, RZ, RZ, UR6 ;  /* 0x00000006ff097e24 */ /* 0x000fea000f8e00ff */
[----:B------:R-:W-:Y:S11]  /*4d80*/  @!P4 R2UR UR15, R9 ;  /* 0x00000000090fc2ca */ /* 0x000ff600000e0000 */
[----:B------:R-:W-:Y:S02]  /*4d90*/  @!UPT UIADD3 URZ, UPT, UPT, URZ, URZ, URZ ;  /* 0x000000fffffff290 */ /* 0x000fe4000fffe0ff */
[----:B------:R2:W-:Y:S01]  /*4da0*/  @!UP0 UTMALDG.3D [UR8], [UR14], desc[UR18] ;  /* 0x000012080e0085b4 */ /* 0x0005e20008011000 */
[----:B------:R2:W-:Y:S01]  /*4db0*/  @!P4 SYNCS.ARRIVE.TRANS64.RED.A0TR RZ, [UR4+0x58], R29 ;  /* 0x0000581dffffc9a7 */ /* 0x0005e20008300404 */
[----:B------:R-:W-:Y:S01]  /*4dc0*/  UPLOP3.LUT UP0, UPT, UPT, UPT, UPT, 0x80, 0x8 ;  /* 0x000000000008789c */ /* 0x000fe20003f0f070 */
[----:B------:R-:W-:Y:S01]  /*4dd0*/  SYNCS.ARRIVE.TRANS64.RED.A1T0 RZ, [UR5], RZ ;  /* 0x000000ffffff79a7 */ /* 0x000fe20008100405 */
[----:B------:R-:W-:Y:S09]  /*4de0*/  @P3 BRA `(.L_x_85) ;  /* 0xfffffff0009c3947 */ /* 0x000ff2000383ffff */
[----:B------:R-:W-:-:S04]  /*4df0*/  SHF.L.U32 R2, R33, 0x1f, RZ ;  /* 0x0000001f21027819 */ /* 0x000fc800000006ff */
[----:B------:R-:W1:Y:S02]  /*4e00*/  SYNCS.PHASECHK.TRANS64.TRYWAIT P0, [UR4+0x60], R2 ;  /* 0x00006002ff0075a7 */ /* 0x000e640008001104 */
[----:B-1----:R-:W-:Y:S05]  /*4e10*/  @!P0 BRA `(.L_x_86) ;  /* 0x0000004c00188947 */ /* 0x002fea0003800000 */
.L_x_176:
[----:B------:R-:W3:Y:S02]  /*4e20*/  SYNCS.PHASECHK.TRANS64.TRYWAIT P0, [UR4+0x68], R2 ;  /* 0x00006802ff0075a7 */ /* 0x000ee40008001104 */
[----:B---3--:R-:W-:Y:S05]  /*4e30*/  @!P0 BRA `(.L_x_87) ;  /* 0x0000004c00288947 */ /* 0x008fea0003800000 */
.L_x_178:
[----:B------:R-:W3:Y:S02]  /*4e40*/  SYNCS.PHASECHK.TRANS64.TRYWAIT P0, [UR4+0x70], R2 ;  /* 0x00007002ff0075a7 */ /* 0x000ee40008001104 */
[----:B---3--:R-:W-:Y:S05]  /*4e50*/  @!P0 BRA `(.L_x_88) ;  /* 0x0000004c00388947 */ /* 0x008fea0003800000 */
.L_x_180:
[----:B-1----:R-:W-:-:S07]  /*4e60*/  MOV R0, UR4 ;  /* 0x0000000400007c02 */ /* 0x002fce0008000f00 */
.L_x_89:
[----:B-1----:R-:W-:-:S04]  /*4e70*/  SHF.L.U32 R2, R33, 0x1f, RZ ;  /* 0x0000001f21027819 */ /* 0x002fc800000006ff */
[----:B------:R1:W3:Y:S03]  /*4e80*/  SYNCS.PHASECHK.TRANS64.TRYWAIT P0, [R0+URZ+0x78], R2 ;  /* 0x00007802000075a7 */ /* 0x0002e600080011ff */
[----:B---3--:R-:W-:Y:S05]  /*4e90*/  @!P0 NANOSLEEP.SYNCS 0x989680 ;  /* 0x009896800000895d */ /* 0x008fea0003900000 */
[----:B------:R-:W3:Y:S02]  /*4ea0*/  @!P0 SYNCS.PHASECHK.TRANS64 P0, [R0+URZ+0x78], R2 ;  /* 0x00007802000085a7 */ /* 0x000ee400080010ff */
[----:B--23--:R-:W-:Y:S05]  /*4eb0*/  @P0 EXIT ;  /* 0x000000000000094d */ /* 0x00cfea0003800000 */
[----:B------:R-:W-:Y:S05]  /*4ec0*/  BRA `(.L_x_89) ;  /* 0xfffffffc00e87947 */ /* 0x000fea000383ffff */
.L_x_74:
[----:B------:R-:W-:-:S06]  /*4ed0*/  UISETP.GE.AND UP0, UPT, UR5, 0x4, UPT ;  /* 0x000000040500788c */ /* 0x000fcc000bf06270 */
[----:B------:R-:W-:-:S13]  /*4ee0*/  PLOP3.LUT P0, PT, PT, PT, UP0, 0x80, 0x8 ;  /* 0x000000000008781c */ /* 0x000fda0003f0f008 */
[----:B------:R-:W-:Y:S05]  /*4ef0*/  @!P0 EXIT ;  /* 0x000000000000894d */ /* 0x000fea0003800000 */
[----:B------:R-:W-:Y:S01]  /*4f00*/  BAR.SYNC.DEFER_BLOCKING 0x6, 0xa0 ;  /* 0x0182800000007b1d */ /* 0x000fe20000010000 */
[C---:B------:R-:W-:Y:S01]  /*4f10*/  IMAD.SHL.U32 R2, R101.reuse, 0x20, RZ ;  /* 0x0000002065027824 */ /* 0x040fe200078e00ff */
[C---:B------:R-:W-:Y:S01]  /*4f20*/  SHF.L.U32 R46, R101.reuse, 0x10, RZ ;  /* 0x00000010652e7819 */ /* 0x040fe200000006ff */
[C---:B------:R-:W-:Y:S01]  /*4f30*/  IMAD.SHL.U32 R100, R101.reuse, 0x4, RZ ;  /* 0x0000000465647824 */ /* 0x040fe200078e00ff */
[C---:B------:R-:W-:Y:S01]  /*4f40*/  LOP3.LUT R102, R101.reuse, 0x60, RZ, 0xc0, !PT ;  /* 0x0000006065667812 */ /* 0x040fe200078ec0ff */
[----:B------:R-:W-:Y:S01]  /*4f50*/  HFMA2 R97, -RZ, RZ, 0, 5.9604644775390625e-08 ;  /* 0x00000001ff617431 */ /* 0x000fe200000001ff */
[----:B------:R-:W-:Y:S02]  /*4f60*/  UMOV UR48, 0x400 ;  /* 0x0000040000307882 */ /* 0x000fe40000000000 */
[----:B------:R-:W1:Y:S01]  /*4f70*/  LDC R91, c[0x0][0x370] ;  /* 0x0000dc00ff5b7b82 */ /* 0x000e620000000800 */
[----:B------:R-:W-:Y:S01]  /*4f80*/  ULEA UR48, UR37, UR48, 0x18 ;  /* 0x0000003025307291 */ /* 0x000fe2000f8ec0ff */
[----:B------:R-:W-:Y:S01]  /*4f90*/  LOP3.LUT R3, R2, 0xc0, RZ, 0xc0, !PT ;  /* 0x000000c002037812 */ /* 0x000fe200078ec0ff */
[----:B------:R-:W-:Y:S01]  /*4fa0*/  HFMA2 R95, -RZ, RZ, 0, 0 ;  /* 0x00000000ff5f7431 */ /* 0x000fe200000001ff */
[----:B------:R-:W-:Y:S01]  /*4fb0*/  LOP3.LUT R99, R101, 0x2, RZ, 0xc0, !PT ;  /* 0x0000000265637812 */ /* 0x000fe200078ec0ff */
[----:B------:R-:W-:Y:S01]  /*4fc0*/  UIADD3 UR4, UPT, UPT, UR48, 0x200, URZ ;  /* 0x0000020030047890 */ /* 0x000fe2000fffe0ff */
[----:B------:R-:W-:Y:S01]  /*4fd0*/  LOP3.LUT R100, R3, 0x18, R100, 0xf8, !PT ;  /* 0x0000001803647812 */ /* 0x000fe200078ef864 */
[----:B------:R-:W-:Y:S01]  /*4fe0*/  IMAD.MOV.U32 R45, RZ, RZ, RZ ;  /* 0x000000ffff2d7224 */ /* 0x000fe200078e00ff */
[----:B------:R-:W2:Y:S01]  /*4ff0*/  LDC R42, c[0x0][0xb0c] ;  /* 0x0002c300ff2a7b82 */ /* 0x000ea20000000800 */
[----:B------:R-:W-:Y:S01]  /*5000*/  LOP3.LUT R46, R46, 0x600000, RZ, 0xc0, !PT ;  /* 0x006000002e2e7812 */ /* 0x000fe200078ec0ff */
[----:B------:R-:W-:Y:S01]  /*5010*/  IMAD.MOV.U32 R105, RZ, RZ, RZ ;  /* 0x000000ffff697224 */ /* 0x000fe200078e00ff */
[----:B------:R-:W-:Y:S01]  /*5020*/  LOP3.LUT R100, R100, 0xf20, R2, 0xf8, !PT ;  /* 0x00000f2064647812 */ /* 0x000fe200078ef802 */
[----:B------:R-:W-:Y:S01]  /*5030*/  IMAD.U32 R93, RZ, RZ, UR4 ;  /* 0x00000004ff5d7e24 */ /* 0x000fe2000f8e00ff */
[----:B------:R-:W-:Y:S01]  /*5040*/  LOP3.LUT R101, R101, 0x4, RZ, 0xc0, !PT ;  /* 0x0000000465657812 */ /* 0x000fe200078ec0ff */
[----:B------:R-:W3:Y:S01]  /*5050*/  LDCU.64 UR52, c[0x0][0x348] ;  /* 0x00006900ff3477ac */ /* 0x000ee20008000a00 */
[----:B------:R-:W-:Y:S01]  /*5060*/  MOV R96, RZ ;  /* 0x000000ff00607202 */ /* 0x000fe20000000f00 */
[----:B------:R-:W4:Y:S01]  /*5070*/  LDC R89, c[0x0][0xb20] ;  /* 0x0002c800ff597b82 */ /* 0x000f220000000800 */
[----:B------:R-:W3:Y:S01]  /*5080*/  LDS R0, [UR48+0x140] ;  /* 0x00014030ff007984 */ /* 0x000ee20008000800 */
[----:B------:R-:W-:Y:S01]  /*5090*/  IMAD R100, R100, 0x2, R93 ;  /* 0x0000000264647824 */ /* 0x000fe200078e025d */
[----:B------:R-:W1:Y:S03]  /*50a0*/  LDCU.64 UR38, c[0x0][0x888] ;  /* 0x00011100ff2677ac */ /* 0x000e660008000a00 */
[--C-:B------:R-:W-:Y:S01]  /*50b0*/  IMAD R99, R99, -0x10, R100.reuse ;  /* 0xfffffff063637824 */ /* 0x100fe200078e0264 */
[----:B------:R-:W1:Y:S01]  /*50c0*/  LDCU.64 UR44, c[0x0][0x890] ;  /* 0x00011200ff2c77ac */ /* 0x000e620008000a00 */
[----:B------:R-:W1:Y:S01]  /*50d0*/  LDC R41, c[0x0][0xb30] ;  /* 0x0002cc00ff297b82 */ /* 0x000e620000000800 */
[----:B------:R-:W-:Y:S01]  /*50e0*/  IMAD R98, R101, -0x10, R100 ;  /* 0xfffffff065627824 */ /* 0x000fe200078e0264 */
[----:B------:R-:W-:Y:S01]  /*50f0*/  UMOV UR49, URZ ;  /* 0x000000ff00317c82 */ /* 0x000fe20008000000 */
[----:B------:R-:W-:-:S05]  /*5100*/  UMOV UR51, URZ ;  /* 0x000000ff00337c82 */ /* 0x000fca0008000000 */
[----:B------:R-:W1:Y:S08]  /*5110*/  LDC.64 R84, c[0x0][0xb10] ;  /* 0x0002c400ff547b82 */ /* 0x000e700000000a00 */
[----:B------:R-:W1:Y:S08]  /*5120*/  LDC.64 R38, c[0x0][0xb18] ;  /* 0x0002c600ff267b82 */ /* 0x000e700000000a00 */
[----:B------:R-:W1:Y:S08]  /*5130*/  LDC.64 R36, c[0x0][0xb28] ;  /* 0x0002ca00ff247b82 */ /* 0x000e700000000a00 */
[----:B------:R-:W1:Y:S01]  /*5140*/  LDC.64 R82, c[0x0][0x8b0] ;  /* 0x00022c00ff527b82 */ /* 0x000e620000000a00 */
[----:B---3--:R-:W-:-:S07]  /*5150*/  IMAD.IADD R46, R0, 0x1, R46 ;  /* 0x00000001002e7824 */ /* 0x008fce00078e022e */
[----:B------:R-:W3:Y:S08]  /*5160*/  LDC.64 R80, c[0x0][0x8a8] ;  /* 0x00022a00ff507b82 */ /* 0x000ef00000000a00 */
[----:B--2-4-:R-:W1:Y:S02]  /*5170*/  LDC R90, c[0x0][0x374] ;  /* 0x0000dd00ff5a7b82 */ /* 0x014e640000000800 */
.L_x_133:
[----:B------:R-:W-:Y:S02]  /*5180*/  LEA R0, R105, UR48, 0x3 ;  /* 0x0000003069007c11 */ /* 0x000fe4000f8e18ff */
[----:B------:R-:W-:Y:S02]  /*5190*/  SHF.L.U32 R2, R95, 0x1f, RZ ;  /* 0x0000001f5f027819 */ /* 0x000fe400000006ff */
[----:B-1----:R-:W-:Y:S02]  /*51a0*/  LEA R16, R105, UR48, 0x4 ;  /* 0x0000003069107c11 */ /* 0x002fe4000f8e20ff */
[----:B------:R-:W2:Y:S02]  /*51b0*/  SYNCS.PHASECHK.TRANS64.TRYWAIT P0, [R0+URZ+0x90], R2 ;  /* 0x00009002000075a7 */ /* 0x000ea400080011ff */
[----:B--23--:R-:W-:Y:S05]  /*51c0*/  @!P0 BRA `(.L_x_90) ;  /* 0x0000004800748947 */ /* 0x00cfea0003800000 */
.L_x_181:
[----:B------:R-:W4:Y:S01]  /*51d0*/  LDC.64 R10, c[0x0][0xb10] ;  /* 0x0002c400ff0a7b82 */ /* 0x000f220000000a00 */
[----:B------:R-:W3:Y:S01]  /*51e0*/  LDS.128 R16, [R16+0x120] ;  /* 0x0001200010107984 */ /* 0x000ee20000000c00 */
[----:B-1----:R-:W-:Y:S01]  /*51f0*/  ISETP.NE.AND P1, PT, R41, 0x1, PT ;  /* 0x000000012900780c */ /* 0x002fe20003f25270 */
[----:B--2---:R-:W-:Y:S01]  /*5200*/  VIADD R0, R0, 0xa0 ;  /* 0x000000a000007836 */ /* 0x004fe20000000000 */
[----:B------:R-:W-:Y:S04]  /*5210*/  ISETP.GE.AND P0, PT, R40, 0x1, PT ;  /* 0x000000012800780c */ /* 0x000fe80003f06270 */
[----:B------:R-:W1:Y:S01]  /*5220*/  LDC.64 R8, c[0x0][0xb18] ;  /* 0x0002c600ff087b82 */ /* 0x000e620000000a00 */
[----:B------:R-:W-:Y:S01]  /*5230*/  PRMT R0, RZ, 0x654, R0 ;  /* 0x00000654ff007816 */ /* 0x000fe20000000000 */
[----:B------:R-:W-:Y:S01]  /*5240*/  @!PT LDS RZ, [RZ] ;  /* 0x00000000fffff984 */ /* 0x000fe20000000800 */
[----:B------:R-:W-:Y:S01]  /*5250*/  @!PT LDS RZ, [RZ] ;  /* 0x00000000fffff984 */ /* 0x000fe20000000800 */
[----:B------:R-:W-:Y:S01]  /*5260*/  @!PT LDS RZ, [RZ] ;  /* 0x00000000fffff984 */ /* 0x000fe20000000800 */
[----:B------:R-:W-:Y:S01]  /*5270*/  @!PT LDS RZ, [RZ] ;  /* 0x00000000fffff984 */ /* 0x000fe20000000800 */
[----:B------:R2:W-:Y:S06]  /*5280*/  MEMBAR.ALL.CTA ;  /* 0x0000000000007992 */ /* 0x0005ec0000008000 */
[----:B--2---:R-:W2:Y:S01]  /*5290*/  FENCE.VIEW.ASYNC.S ;  /* 0x00000000000073c6 */ /* 0x004ea20000000000 */
[----:B------:R-:W1:Y:S08]  /*52a0*/  @!P1 LDC R12, c[0x0][0xb20] ;  /* 0x0002c800ff0c9b82 */ /* 0x000e700000000800 */
[----:B------:R-:W1:Y:S01]  /*52b0*/  @!P1 LDC R7, c[0x0][0xb0c] ;  /* 0x0002c300ff079b82 */ /* 0x000e620000000800 */
[----:B--2---:R2:W-:Y:S01]  /*52c0*/  SYNCS.ARRIVE.TRANS64.RED.A1T0 RZ, [R0+URZ], RZ ;  /* 0x000000ff00ff79a7 */ /* 0x0045e200081004ff */
[----:B---3--:R-:W-:Y:S04]  /*52d0*/  LOP3.LUT P4, RZ, R18, 0x1, RZ, 0xc0, !PT ;  /* 0x0000000112ff7812 */ /* 0x008fe8000788c0ff */
[----:B------:R-:W-:Y:S09]  /*52e0*/  P2R R103, PR, RZ, 0x10 ;  /* 0x00000010ff677803 */ /* 0x000ff20000000000 */
[----:B------:R-:W-:Y:S02]  /*52f0*/  @P4 MOV R44, R16 ;  /* 0x00000010002c4202 */ /* 0x000fe40000000f00 */
[----:B------:R-:W-:Y:S01]  /*5300*/  @P4 LOP3.LUT R43, R17, 0xffff, RZ, 0xc0, !PT ;  /* 0x0000ffff112b4812 */ /* 0x000fe200078ec0ff */
[----:B--2-4-:R-:W-:Y:S06]  /*5310*/  @!P0 BRA `(.L_x_91) ;  /* 0x0000000000a48947 */ /* 0x014fec0003800000 */
[----:B------:R-:W-:Y:S01]  /*5320*/  IMAD.HI.U32 R0, R90, R39, RZ ;  /* 0x000000275a007227 */ /* 0x000fe200078e00ff */
[----:B------:R-:W-:Y:S02]  /*5330*/  ISETP.NE.AND P0, PT, R38, 0x1, PT ;  /* 0x000000012600780c */ /* 0x000fe40003f05270 */
[----:B------:R-:W-:Y:S01]  /*5340*/  ISETP.NE.AND P2, PT, R40, 0x1, PT ;  /* 0x000000012800780c */ /* 0x000fe20003f45270 */
[----:B------:R-:W-:Y:S01]  /*5350*/  IMAD.HI.U32 R4, R91, R84, RZ ;  /* 0x000000545b047227 */ /* 0x000fe200078e00ff */
[----:B------:R-:W-:Y:S02]  /*5360*/  SHF.R.U32.HI R0, RZ, R89, R0 ;  /* 0x00000059ff007219 */ /* 0x000fe40000011600 */
[----:B------:R-:W-:Y:S01]  /*5370*/  ISETP.NE.AND P3, PT, R42, 0x1, PT ;  /* 0x000000012a00780c */ /* 0x000fe20003f65270 */
[----:B------:R-:W-:Y:S01]  /*5380*/  IMAD.HI.U32 R6, R43, R39, RZ ;  /* 0x000000272b067227 */ /* 0x000fe200078e00ff */
[-C--:B------:R-:W-:Y:S02]  /*5390*/  SHF.R.U32.HI R4, RZ, R85.reuse, R4 ;  /* 0x00000055ff047219 */ /* 0x080fe40000011604 */
[----:B------:R-:W-:Y:S01]  /*53a0*/  SEL R0, R90, R0, !P0 ;  /* 0x000000005a007207 */ /* 0x000fe20004000000 */
[----:B------:R-:W-:Y:S01]  /*53b0*/  IMAD.HI.U32 R5, R44, R84, RZ ;  /* 0x000000542c057227 */ /* 0x000fe200078e00ff */
[----:B------:R-:W-:Y:S03]  /*53c0*/  SEL R4, R91, R4, !P3 ;  /* 0x000000045b047207 */ /* 0x000fe60005800000 */
[-C--:B------:R-:W-:Y:S01]  /*53d0*/  IMAD.HI.U32 R3, R0, R36.reuse, RZ ;  /* 0x0000002400037227 */ /* 0x080fe200078e00ff */
[----:B------:R-:W-:Y:S03]  /*53e0*/  SHF.R.U32.HI R5, RZ, R85, R5 ;  /* 0x00000055ff057219 */ /* 0x000fe60000011605 */
[----:B------:R-:W-:Y:S01]  /*53f0*/  IMAD.HI.U32 R2, R4, R36, RZ ;  /* 0x0000002404027227 */ /* 0x000fe200078e00ff */
[----:B------:R-:W-:Y:S02]  /*5400*/  @P2 SHF.R.U32.HI R0, RZ, R37, R3 ;  /* 0x00000025ff002219 */ /* 0x000fe40000011603 */
[----:B------:R-:W-:Y:S02]  /*5410*/  SHF.R.U32.HI R3, RZ, R89, R6 ;  /* 0x00000059ff037219 */ /* 0x000fe40000011606 */
[----:B------:R-:W-:Y:S01]  /*5420*/  @P2 SHF.R.U32.HI R4, RZ, R37, R2 ;  /* 0x00000025ff042219 */ /* 0x000fe20000011602 */
[----:B------:R-:W-:Y:S01]  /*5430*/  IMAD R0, R40, R0, RZ ;  /* 0x0000000028007224 */ /* 0x000fe200078e02ff */
[----:B------:R-:W-:Y:S02]  /*5440*/  SEL R3, R43, R3, !P0 ;  /* 0x000000032b037207 */ /* 0x000fe40004000000 */
[----:B------:R-:W-:Y:S01]  /*5450*/  SEL R2, R44, R5, !P3 ;  /* 0x000000052c027207 */ /* 0x000fe20005800000 */
[----:B------:R-:W-:Y:S01]  /*5460*/  IMAD R5, R40, R4, RZ ;  /* 0x0000000428057224 */ /* 0x000fe200078e02ff */
[C---:B------:R-:W-:Y:S01]  /*5470*/  ISETP.GE.AND P0, PT, R3.reuse, R0, PT ;  /* 0x000000000300720c */ /* 0x040fe20003f06270 */
[C---:B------:R-:W-:Y:S03]  /*5480*/  IMAD.HI.U32 R0, R3.reuse, R36, RZ ;  /* 0x0000002403007227 */ /* 0x040fe600078e00ff */
[C---:B------:R-:W-:Y:S02]  /*5490*/  ISETP.GE.OR P0, PT, R2.reuse, R5, P0 ;  /* 0x000000050200720c */ /* 0x040fe40000706670 */
[----:B------:R-:W-:Y:S04]  /*54a0*/  SHF.R.U32.HI R0, RZ, R37, R0 ;  /* 0x00000025ff007219 */ /* 0x000fe80000011600 */
[C---:B------:R-:W-:Y:S05]  /*54b0*/  SEL R6, R3.reuse, R0, !P2 ;  /* 0x0000000003067207 */ /* 0x040fea0005000000 */
        /* <DEDUP_REMOVED lines=14> */
[----:B------:R-:W-:Y:S07]  /*55a0*/  IMAD R43, R3, R38, R43 ;  /* 0x00000026032b7224 */ /* 0x000fee00078e022b */
.L_x_91:
[----:B-1----:R-:W-:Y:S01]  /*55b0*/  @!P1 ISETP.NE.AND P0, PT, R8, 0x1, PT ;  /* 0x000000010800980c */ /* 0x002fe20003f05270 */
[----:B------:R-:W-:Y:S01]  /*55c0*/  @!P1 IMAD.HI.U32 R2, R43, R9, RZ ;  /* 0x000000092b029227 */ /* 0x000fe200078e00ff */
[----:B------:R-:W-:Y:S01]  /*55d0*/  R2UR UR42, R21 ;  /* 0x00000000152a72ca */ /* 0x000fe200000e0000 */
[----:B------:R-:W-:Y:S01]  /*55e0*/  BSSY.RECONVERGENT B6, `(.L_x_92) ;  /* 0x0000031000067945 */ /* 0x000fe20003800200 */
[----:B------:R-:W-:Y:S01]  /*55f0*/  R2UR UR41, R20 ;  /* 0x00000000142972ca */ /* 0x000fe200000e0000 */
[C---:B------:R-:W-:Y:S01]  /*5600*/  @!P1 IMAD.HI.U32 R0, R44.reuse, R10, RZ ;  /* 0x0000000a2c009227 */ /* 0x040fe200078e00ff */
[----:B------:R-:W-:Y:S02]  /*5610*/  @!P1 SHF.R.U32.HI R2, RZ, R12, R2 ;  /* 0x0000000cff029219 */ /* 0x000fe40000011602 */
[----:B------:R-:W-:Y:S01]  /*5620*/  @!P1 ISETP.NE.AND P2, PT, R7, 0x1, PT ;  /* 0x000000010700980c */ /* 0x000fe20003f45270 */
[----:B------:R-:W-:Y:S01]  /*5630*/  VIADD R105, R105, 0x1 ;  /* 0x0000000169697836 */ /* 0x000fe20000000000 */
[----:B------:R-:W-:Y:S02]  /*5640*/  @!P1 SEL R2, R43, R2, !P0 ;  /* 0x000000022b029207 */ /* 0x000fe40004000000 */
[----:B------:R-:W-:Y:S02]  /*5650*/  @!P1 SHF.R.U32.HI R0, RZ, R11, R0 ;  /* 0x0000000bff009219 */ /* 0x000fe40000011600 */
[----:B------:R-:W-:Y:S01]  /*5660*/  LOP3.LUT P0, RZ, R93, 0x1b0, RZ, 0xc0, !PT ;  /* 0x000001b05dff7812 */ /* 0x000fe2000780c0ff */
[----:B------:R-:W-:Y:S01]  /*5670*/  USHF.L.U32 UR42, UR42, 0x7, URZ ;  /* 0x000000072a2a7899 */ /* 0x000fe200080006ff */
[----:B------:R-:W-:Y:S01]  /*5680*/  @!P1 SEL R3, R44, R0, !P2 ;  /* 0x000000002c039207 */ /* 0x000fe20005000000 */
[----:B------:R-:W-:Y:S01]  /*5690*/  USHF.L.U32 UR41, UR41, 0x7, URZ ;  /* 0x0000000729297899 */ /* 0x000fe200080006ff */
[----:B------:R-:W-:Y:S03]  /*56a0*/  @P4 SHF.R.U32.HI R94, RZ, 0x10, R17 ;  /* 0x00000010ff5e4819 */ /* 0x000fe60000011611 */
[----:B------:R-:W-:Y:S02]  /*56b0*/  @!P1 IMAD.IADD R0, R2, 0x1, -R3 ;  /* 0x0000000102009824 */ /* 0x000fe400078e0a03 */
[----:B------:R-:W-:Y:S02]  /*56c0*/  @!P1 IMAD.IADD R2, R3, 0x1, -R2 ;  /* 0x0000000103029824 */ /* 0x000fe400078e0a02 */
[----:B------:R-:W-:Y:S02]  /*56d0*/  @!P1 IMAD R44, R0, R7, R44 ;  /* 0x00000007002c9224 */ /* 0x000fe400078e022c */
[----:B------:R-:W-:Y:S01]  /*56e0*/  @!P1 IMAD R43, R2, R8, R43 ;  /* 0x00000008022b9224 */ /* 0x000fe200078e022b */
[----:B------:R-:W-:Y:S06]  /*56f0*/  @!P0 BRA `(.L_x_93) ;  /* 0x00000000007c8947 */ /* 0x000fec0003800000 */
[----:B------:R-:W1:Y:S01]  /*5700*/  LDCU.64 UR8, c[0x4][0x80] ;  /* 0x01001000ff0877ac */ /* 0x000e620008000a00 */
[----:B------:R-:W-:Y:S01]  /*5710*/  MOV R2, 0x0 ;  /* 0x0000000000027802 */ /* 0x000fe20000000f00 */
[----:B------:R-:W-:Y:S02]  /*5720*/  HFMA2 R12, -RZ, RZ, 0, 5.9604644775390625e-08 ;  /* 0x00000001ff0c7431 */ /* 0x000fe400000001ff */
[----:B------:R-:W-:Y:S01]  /*5730*/  IMAD.MOV.U32 R8, RZ, RZ, 0x70 ;  /* 0x00000070ff087424 */ /* 0x000fe200078e00ff */
[----:B------:R2:W3:Y:S01]  /*5740*/  LDC.64 R14, c[0x4][R2] ;  /* 0x01000000020e7b82 */ /* 0x0004e20000000a00 */
[----:B------:R-:W4:Y:S01]  /*5750*/  LDCU.64 UR6, c[0x4][0x88] ;  /* 0x01001100ff0677ac */ /* 0x000f220008000a00 */
[----:B------:R-:W-:Y:S01]  /*5760*/  IMAD.MOV.U32 R13, RZ, RZ, RZ ;  /* 0x000000ffff0d7224 */ /* 0x000fe200078e00ff */
[----:B------:R-:W2:Y:S01]  /*5770*/  LDCU.64 UR4, c[0x4][0x8] ;  /* 0x01000100ff0477ac */ /* 0x000ea20008000a00 */
[----:B-1----:R-:W-:Y:S01]  /*5780*/  MOV R5, UR9 ;  /* 0x0000000900057c02 */ /* 0x002fe20008000f00 */
[----:B------:R-:W-:Y:S01]  /*5790*/  IMAD.U32 R4, RZ, RZ, UR8 ;  /* 0x00000008ff047e24 */ /* 0x000fe2000f8e00ff */
[----:B----4-:R-:W-:Y:S01]  /*57a0*/  MOV R7, UR7 ;  /* 0x0000000700077c02 */ /* 0x010fe20008000f00 */
[----:B------:R-:W-:Y:S01]  /*57b0*/  IMAD.U32 R6, RZ, RZ, UR6 ;  /* 0x00000006ff067e24 */ /* 0x000fe2000f8e00ff */
[----:B--2---:R-:W-:Y:S01]  /*57c0*/  MOV R11, UR5 ;  /* 0x00000005000b7c02 */ /* 0x004fe20008000f00 */
[----:B------:R-:W-:Y:S02]  /*57d0*/  IMAD.U32 R10, RZ, RZ, UR4 ;  /* 0x00000004ff0a7e24 */ /* 0x000fe4000f8e00ff */
[----:B------:R-:W-:Y:S07]  /*57e0*/  LEPC R20, `(.L_x_94) ;  /* 0x000000001014794e */ /* 0x000fee0000000000 */
[----:B---3-5:R-:W-:Y:S05]  /*57f0*/  CALL.ABS.NOINC R14 ;  /* 0x000000000e007343 */ /* 0x028fea0003c00000 */
.L_x_94:
[----:B------:R-:W1:Y:S01]  /*5800*/  LDCU.64 UR8, c[0x4][0x80] ;  /* 0x01001000ff0877ac */ /* 0x000e620008000a00 */
[----:B------:R-:W2:Y:S01]  /*5810*/  LDC.64 R2, c[0x4][R2] ;  /* 0x0100000002027b82 */ /* 0x000ea20000000a00 */
[----:B------:R-:W-:Y:S02]  /*5820*/  HFMA2 R12, -RZ, RZ, 0, 5.9604644775390625e-08 ;  /* 0x00000001ff0c7431 */ /* 0x000fe400000001ff */
[----:B------:R-:W-:Y:S02]  /*5830*/  IMAD.MOV.U32 R8, RZ, RZ, 0x70 ;  /* 0x00000070ff087424 */ /* 0x000fe400078e00ff */
[----:B------:R-:W-:Y:S01]  /*5840*/  IMAD.MOV.U32 R13, RZ, RZ, RZ ;  /* 0x000000ffff0d7224 */ /* 0x000fe200078e00ff */
[----:B------:R-:W3:Y:S01]  /*5850*/  LDCU.64 UR6, c[0x4][0x88] ;  /* 0x01001100ff0677ac */ /* 0x000ee20008000a00 */
[----:B------:R-:W4:Y:S01]  /*5860*/  LDCU.64 UR4, c[0x4][0x8] ;  /* 0x01000100ff0477ac */ /* 0x000f220008000a00 */
[----:B-1----:R-:W-:Y:S02]  /*5870*/  MOV R4, UR8 ;  /* 0x0000000800047c02 */ /* 0x002fe40008000f00 */
[----:B------:R-:W-:Y:S02]  /*5880*/  MOV R5, UR9 ;  /* 0x0000000900057c02 */ /* 0x000fe40008000f00 */
[----:B---3--:R-:W-:Y:S01]  /*5890*/  MOV R7, UR7 ;  /* 0x0000000700077c02 */ /* 0x008fe20008000f00 */
[----:B------:R-:W-:Y:S01]  /*58a0*/  IMAD.U32 R6, RZ, RZ, UR6 ;  /* 0x00000006ff067e24 */ /* 0x000fe2000f8e00ff */
[----:B----4-:R-:W-:Y:S01]  /*58b0*/  MOV R11, UR5 ;  /* 0x00000005000b7c02 */ /* 0x010fe20008000f00 */
[----:B------:R-:W-:Y:S02]  /*58c0*/  IMAD.U32 R10, RZ, RZ, UR4 ;  /* 0x00000004ff0a7e24 */ /* 0x000fe4000f8e00ff */
[----:B------:R-:W-:Y:S07]  /*58d0*/  LEPC R20, `(.L_x_93) ;  /* 0x000000001014794e */ /* 0x000fee0000000000 */
[----:B--2---:R-:W-:Y:S05]  /*58e0*/  CALL.ABS.NOINC R2 ;  /* 0x0000000002007343 */ /* 0x004fea0003c00000 */
.L_x_93:
[----:B------:R-:W-:Y:S05]  /*58f0*/  BSYNC.RECONVERGENT B6 ;  /* 0x0000000000067941 */ /* 0x000fea0003800200 */
.L_x_92:
[----:B------:R-:W-:Y:S01]  /*5900*/  ISETP.NE.U32.AND P4, PT, R82, RZ, PT ;  /* 0x000000ff5200720c */ /* 0x000fe20003f85070 */
[----:B------:R-:W-:Y:S01]  /*5910*/  UISETP.NE.AND UP2, UPT, UR50, URZ, UPT ;  /* 0x000000ff3200728c */ /* 0x000fe2000bf45270 */
[----:B------:R-:W-:Y:S01]  /*5920*/  ISETP.NE.U32.AND P2, PT, RZ, UR38, PT ;  /* 0x00000026ff007c0c */ /* 0x000fe2000bf45070 */
[----:B------:R-:W-:Y:S01]  /*5930*/  UISETP.NE.U32.AND UP1, UPT, UR44, URZ, UPT ;  /* 0x000000ff2c00728c */ /* 0x000fe2000bf25070 */
[----:B------:R-:W-:Y:S01]  /*5940*/  ISETP.NE.AND.EX P4, PT, R83, RZ, PT, P4 ;  /* 0x000000ff5300720c */ /* 0x000fe20003f85340 */
[----:B------:R-:W-:Y:S01]  /*5950*/  UPLOP3.LUT UP0, UPT, UPT, UPT, UPT, 0x40, 0x4 ;  /* 0x000000000004789c */ /* 0x000fe20003f0e870 */
[----:B------:R-:W-:Y:S01]  /*5960*/  ISETP.NE.AND.EX P2, PT, RZ, UR39, PT, P2 ;  /* 0x00000027ff007c0c */ /* 0x000fe2000bf45320 */
[----:B------:R-:W-:Y:S01]  /*5970*/  UISETP.NE.AND.EX UP1, UPT, UR45, URZ, UPT, UP1 ;  /* 0x000000ff2d00728c */ /* 0x000fe2000bf25310 */
[----:B------:R-:W-:Y:S04]  /*5980*/  PLOP3.LUT P1, PT, PT, PT, UP2, 0x80, 0x8 ;  /* 0x000000000008781c */ /* 0x000fe80003f2f028 */
[----:B------:R-:W-:Y:S06]  /*5990*/  @UP2 UPLOP3.LUT UP0, UPT, UPT, UPT, UP1, 0x80, 0x8 ;  /* 0x000000000008289c */ /* 0x000fec0003f0f010 */
[----:B------:R-:W-:Y:S01]  /*59a0*/  PLOP3.LUT P0, PT, PT, PT, UP0, 0x80, 0x8 ;  /* 0x000000000008781c */ /* 0x000fe20003f0f008 */
[----:B------:R-:W-:Y:S01]  /*59b0*/  @!UPT UIADD3 URZ, UPT, UPT, URZ, URZ, URZ ;  /* 0x000000fffffff290 */ /* 0x000fe2000fffe0ff */
[----:B------:R-:W-:Y:S11]  /*59c0*/  BRA.U !UP1, `(.L_x_95) ;  /* 0x0000000109387547 */ /* 0x000ff6000b800000 */
[----:B------:R-:W-:Y:S01]  /*59d0*/  UISETP.NE.U32.AND UP0, UPT, UR38, URZ, UPT ;  /* 0x000000ff2600728c */ /* 0x000fe2000bf05070 */
[----:B------:R-:W-:Y:S02]  /*59e0*/  HFMA2 R0, -RZ, RZ, 0, 5.9604644775390625e-08 ;  /* 0x00000001ff007431 */ /* 0x000fe400000001ff */
[----:B------:R-:W-:Y:S01]  /*59f0*/  IMAD.MOV.U32 R88, RZ, RZ, 0x1 ;  /* 0x00000001ff587424 */ /* 0x000fe200078e00ff */
[----:B------:R-:W-:Y:S06]  /*5a00*/  UISETP.NE.AND.EX UP0, UPT, UR39, URZ, UPT, UP0 ;  /* 0x000000ff2700728c */ /* 0x000fec000bf05300 */
[----:B------:R-:W-:Y:S05]  /*5a10*/  PLOP3.LUT P3, PT, PT, PT, UP0, 0x80, 0x8 ;  /* 0x000000000008781c */ /* 0x000fea0003f6f008 */
[----:B------:R-:W1:Y:S01]  /*5a20*/  @UP0 LDCU.64 UR6, c[0x0][0x888] ;  /* 0x00011100ff0607ac */ /* 0x000e620008000a00 */
[----:B------:R-:W-:Y:S07]  /*5a30*/  @UP0 UIMAD UR4, UR36, UR44, URZ ;  /* 0x0000002c240402a4 */ /* 0x000fee000f8e02ff */
[----:B------:R-:W-:Y:S01]  /*5a40*/  @!P3 PRMT R88, R0, 0x7610, R88 ;  /* 0x000076100058b816 */ /* 0x000fe20000000058 */
[----:B-1----:R-:W-:Y:S03]  /*5a50*/  @UP0 UIMAD.WIDE UR6, UR4, 0x4, UR6 ;  /* 0x00000004040608a5 */ /* 0x002fe6000f8e0206 */
[----:B------:R-:W1:Y:S03]  /*5a60*/  @!UP0 LDCU UR4, c[0x0][0x880] ;  /* 0x00011000ff0487ac */ /* 0x000e660008000800 */
[----:B------:R-:W-:Y:S01]  /*5a70*/  IMAD.U32 R2, RZ, RZ, UR6 ;  /* 0x00000006ff027e24 */ /* 0x000fe2000f8e00ff */
[----:B------:R-:W-:Y:S05]  /*5a80*/  MOV R3, UR7 ;  /* 0x0000000700037c02 */ /* 0x000fea0008000f00 */
[----:B-----5:R2:W5:Y:S02]  /*5a90*/  @P3 LDG.E R49, desc[UR46][R2.64] ;  /* 0x0000002e02313981 */ /* 0x020564000c1e1900 */
[----:B-12---:R-:W-:Y:S02]  /*5aa0*/  @!P3 IMAD.U32 R49, RZ, RZ, UR4 ;  /* 0x00000004ff31be24 */ /* 0x006fe4000f8e00ff */
.L_x_95:
[----:B------:R-:W-:Y:S05]  /*5ab0*/  @!P4 BRA `(.L_x_96) ;  /* 0x000000000020c947 */ /* 0x000fea0003800000 */
[----:B------:R-:W-:Y:S04]  /*5ac0*/  ISETP.NE.U32.AND P3, PT, R80, RZ, PT ;  /* 0x000000ff5000720c */ /* 0x000fe80003f65070 */
[----:B------:R-:W-:Y:S11]  /*5ad0*/  ISETP.NE.AND.EX P3, PT, R81, RZ, PT, P3 ;  /* 0x000000ff5100720c */ /* 0x000ff60003f65330 */
[----:B------:R-:W-:Y:S02]  /*5ae0*/  @!UPT UIADD3 URZ, UPT, UPT, URZ, URZ, URZ ;  /* 0x000000fffffff290 */ /* 0x000fe4000fffe0ff */
[----:B------:R-:W1:Y:S01]  /*5af0*/  @P3 LDC.64 R2, c[0x0][0x8a8] ;  /* 0x00022a00ff023b82 */ /* 0x000e620000000a00 */
[----:B------:R-:W-:Y:S04]  /*5b00*/  @P3 IMAD R0, R82, UR36, RZ ;  /* 0x0000002452003c24 */ /* 0x000fe8000f8e02ff */
[----:B-1----:R-:W-:Y:S05]  /*5b10*/  @P3 IMAD.WIDE R2, R0, 0x4, R2 ;  /* 0x0000000400023825 */ /* 0x002fea00078e0202 */
[----:B-----5:R1:W5:Y:S02]  /*5b20*/  @P3 LDG.E R47, desc[UR46][R2.64] ;  /* 0x0000002e022f3981 */ /* 0x020364000c1e1900 */
[----:B-1----:R-:W2:Y:S02]  /*5b30*/  @!P3 LDC R47, c[0x0][0x8a0] ;  /* 0x00022800ff2fbb82 */ /* 0x002ea40000000800 */
.L_x_96:
[----:B-----5:R-:W-:Y:S01]  /*5b40*/  FSETP.NEU.AND P3, PT, R49, RZ, PT ;  /* 0x000000ff3100720b */ /* 0x020fe20003f6d000 */
[----:B------:R-:W-:Y:S01]  /*5b50*/  BSSY B1, `(.L_x_97) ;  /* 0x0000039000017945 */ /* 0x000fe20003800000 */
[----:B------:R-:W-:Y:S01]  /*5b60*/  SEL R3, RZ, 0xffffffff, P2 ;  /* 0xffffffffff037807 */ /* 0x000fe20001000000 */
[----:B------:R-:W-:Y:S01]  /*5b70*/  IMAD.MOV.U32 R66, RZ, RZ, 0x1 ;  /* 0x00000001ff427424 */ /* 0x000fe200078e00ff */
[----:B------:R-:W-:Y:S01]  /*5b80*/  @P1 LOP3.LUT P2, RZ, R88, 0xff, RZ, 0xc0, !PT ;  /* 0x000000ff58ff1812 */ /* 0x000fe2000784c0ff */
[----:B------:R-:W-:Y:S01]  /*5b90*/  IMAD R48, R45, 0x80, R46 ;  /* 0x000000802d307824 */ /* 0x000fe200078e022e */
[----:B------:R-:W-:Y:S01]  /*5ba0*/  @P1 SEL R0, RZ, 0xffffffff, P3 ;  /* 0xffffffffff001807 */ /* 0x000fe20001800000 */
[----:B------:R-:W-:Y:S01]  /*5bb0*/  IMAD R106, R101, -0x10, R99 ;  /* 0xfffffff0656a7824 */ /* 0x000fe200078e0263 */
[----:B------:R-:W-:Y:S01]  /*5bc0*/  LOP3.LUT R97, R97, 0x1, RZ, 0x3c, !PT ;  /* 0x0000000161617812 */ /* 0x000fe200078e3cff */
[----:B------:R-:W-:Y:S01]  /*5bd0*/  IMAD.MOV.U32 R65, RZ, RZ, RZ ;  /* 0x000000ffff417224 */ /* 0x000fe200078e00ff */
[----:B------:R-:W-:Y:S02]  /*5be0*/  @P0 SEL R0, R3, R0, !P2 ;  /* 0x0000000003000207 */ /* 0x000fe40005000000 */
[----:B------:R-:W-:Y:S02]  /*5bf0*/  CS2R R78, SRZ ;  /* 0x00000000004e7805 */ /* 0x000fe4000001ff00 */
[----:B------:R-:W-:Y:S02]  /*5c00*/  LEA R64, R45, UR48, 0x3 ;  /* 0x000000302d407c11 */ /* 0x000fe4000f8e18ff */
[----:B------:R-:W-:Y:S02]  /*5c10*/  CS2R R76, SRZ ;  /* 0x00000000004c7805 */ /* 0x000fe4000001ff00 */
[----:B------:R-:W-:Y:S02]  /*5c20*/  @P1 LOP3.LUT R0, R0, 0x1, RZ, 0xc0, !PT ;  /* 0x0000000100001812 */ /* 0x000fe400078ec0ff */
[----:B------:R-:W-:Y:S02]  /*5c30*/  CS2R R70, SRZ ;  /* 0x0000000000467805 */ /* 0x000fe4000001ff00 */
[----:B------:R-:W-:Y:S02]  /*5c40*/  PLOP3.LUT P2, PT, PT, PT, UP1, 0x80, 0x8 ;  /* 0x000000000008781c */ /* 0x000fe40003f4f018 */
[----:B------:R-:W-:Y:S02]  /*5c50*/  CS2R R68, SRZ ;  /* 0x0000000000447805 */ /* 0x000fe4000001ff00 */
[----:B------:R-:W-:Y:S02]  /*5c60*/  ISETP.NE.U32.OR P5, PT, R0, 0x1, !P1 ;  /* 0x000000010000780c */ /* 0x000fe40004fa5470 */
[----:B------:R-:W-:Y:S02]  /*5c70*/  CS2R R62, SRZ ;  /* 0x00000000003e7805 */ /* 0x000fe4000001ff00 */
[----:B------:R-:W-:Y:S02]  /*5c80*/  LOP3.LUT P4, R104, R88, 0xff, RZ, 0xc0, !PT ;  /* 0x000000ff58687812 */ /* 0x000fe4000788c0ff */
[----:B------:R-:W-:Y:S02]  /*5c90*/  CS2R R60, SRZ ;  /* 0x00000000003c7805 */ /* 0x000fe4000001ff00 */
[----:B------:R-:W-:Y:S02]  /*5ca0*/  SEL R2, RZ, 0xffffffff, P3 ;  /* 0xffffffffff027807 */ /* 0x000fe40001800000 */
[----:B------:R-:W-:Y:S02]  /*5cb0*/  CS2R R58, SRZ ;  /* 0x00000000003a7805 */ /* 0x000fe4000001ff00 */
[----:B------:R-:W-:Y:S02]  /*5cc0*/  P2R R107, PR, RZ, 0x20 ;  /* 0x00000020ff6b7803 */ /* 0x000fe40000000000 */
[----:B------:R-:W-:Y:S02]  /*5cd0*/  CS2R R56, SRZ ;  /* 0x0000000000387805 */ /* 0x000fe4000001ff00 */
[----:B------:R-:W-:Y:S02]  /*5ce0*/  @P2 SEL R2, R3, R2, !P4 ;  /* 0x0000000203022207 */ /* 0x000fe40006000000 */
[----:B------:R-:W-:Y:S02]  /*5cf0*/  @P5 SHF.L.U32 R0, R97, 0x1f, RZ ;  /* 0x0000001f61005819 */ /* 0x000fe400000006ff */
[----:B------:R-:W-:Y:S02]  /*5d00*/  LOP3.LUT R2, R2, 0x1, RZ, 0xc0, !PT ;  /* 0x0000000102027812 */ /* 0x000fe400078ec0ff */
[----:B------:R1:W3:Y:S02]  /*5d10*/  @P5 SYNCS.PHASECHK.TRANS64.TRYWAIT P1, [UR48+0x40], R0 ;  /* 0x00004000ff0055a7 */ /* 0x0002e40008021130 */
[----:B------:R-:W-:Y:S04]  /*5d20*/  ISETP.NE.U32.AND P2, PT, R2, 0x1, PT ;  /* 0x000000010200780c */ /* 0x000fe80003f45070 */
[----:B------:R-:W-:Y:S02]  /*5d30*/  P2R R67, PR, RZ, 0x4 ;  /* 0x00000004ff437803 */ /* 0x000fe40000000000 */
[----:B-1----:R-:W-:Y:S04]  /*5d40*/  SHF.L.U32 R0, R96, 0x1f, RZ ;  /* 0x0000001f60007819 */ /* 0x002fe800000006ff */
[----:B------:R1:W4:Y:S01]  /*5d50*/  SYNCS.PHASECHK.TRANS64.TRYWAIT P0, [R64+URZ+0xb0], R0 ;  /* 0x0000b000400075a7 */ /* 0x00032200080011ff */
[----:B---3--:R-:W-:Y:S01]  /*5d60*/  @P5 SEL R66, RZ, 0x1, !P1 ;  /* 0x00000001ff425807 */ /* 0x008fe20004800000 */
[----:B-1----:R-:W-:Y:S06]  /*5d70*/  @!P5 BRA `(.L_x_98) ;  /* 0x000000000058d947 */ /* 0x002fec0003800000 */
[----:B------:R-:W-:Y:S01]  /*5d80*/  IMAD.MOV.U32 R79, RZ, RZ, RZ ;  /* 0x000000ffff4f7224 */ /* 0x000fe200078e00ff */
[----:B------:R-:W-:Y:S01]  /*5d90*/  ISETP.NE.AND P1, PT, R66, RZ, PT ;  /* 0x000000ff4200720c */ /* 0x000fe20003f25270 */
[----:B------:R-:W-:Y:S01]  /*5da0*/  BSSY B0, `(.L_x_99) ;  /* 0x000000c000007945 */ /* 0x000fe20003800000 */
[----:B------:R-:W-:Y:S02]  /*5db0*/  CS2R R58, SRZ ;  /* 0x00000000003a7805 */ /* 0x000fe4000001ff00 */
[----:B------:R-:W-:Y:S02]  /*5dc0*/  CS2R R56, SRZ ;  /* 0x0000000000387805 */ /* 0x000fe4000001ff00 */
[----:B------:R-:W-:Y:S02]  /*5dd0*/  CS2R R62, SRZ ;  /* 0x00000000003e7805 */ /* 0x000fe4000001ff00 */
[----:B------:R-:W-:Y:S02]  /*5de0*/  CS2R R60, SRZ ;  /* 0x00000000003c7805 */ /* 0x000fe4000001ff00 */
[----:B------:R-:W-:Y:S02]  /*5df0*/  CS2R R70, SRZ ;  /* 0x0000000000467805 */ /* 0x000fe4000001ff00 */
[----:B------:R-:W-:Y:S02]  /*5e00*/  CS2R R68, SRZ ;  /* 0x0000000000447805 */ /* 0x000fe4000001ff00 */
[----:B------:R-:W-:Y:S01]  /*5e10*/  CS2R R76, SRZ ;  /* 0x00000000004c7805 */ /* 0x000fe2000001ff00 */
[----:B------:R-:W-:Y:S06]  /*5e20*/  @P1 BRA `(.L_x_100) ;  /* 0x00000000000c1947 */ /* 0x000fec0003800000 */
[----:B------:R-:W-:Y:S04]  /*5e30*/  SHF.L.U32 R3, R97, 0x1f, RZ ;  /* 0x0000001f61037819 */ /* 0x000fe800000006ff */
[----:B------:R-:W1:Y:S02]  /*5e40*/  SYNCS.PHASECHK.TRANS64.TRYWAIT P1, [UR48+0x40], R3 ;  /* 0x00004003ff0075a7 */ /* 0x000e640008021130 */
[----:B-1----:R-:W-:Y:S05]  /*5e50*/  @!P1 BRA `(.L_x_101) ;  /* 0x0000003c00649947 */ /* 0x002fea0003800000 */
.L_x_100:
[----:B------:R-:W-:Y:S05]  /*5e60*/  BSYNC B0 ;  /* 0x0000000000007941 */ /* 0x000fea0003800000 */
.L_x_99:
[----:B------:R-:W-:Y:S01]  /*5e70*/  ISETP.NE.AND P1, PT, R67, RZ, PT ;  /* 0x000000ff4300720c */ /* 0x000fe20003f25270 */
[----:B------:R-:W-:Y:S11]  /*5e80*/  HFMA2 R65, -RZ, RZ, 0, 5.9604644775390625e-08 ;  /* 0x00000001ff417431 */ /* 0x000ff600000001ff */
[----:B------:R-:W-:Y:S01]  /*5e90*/  @!UPT UIADD3 URZ, UPT, UPT, URZ, URZ, URZ ;  /* 0x000000fffffff290 */ /* 0x000fe2000fffe0ff */
[----:B------:R3:W1:Y:S04]  /*5ea0*/  @P1 LDS.128 R56, [R100] ;  /* 0x0000000064381984 */ /* 0x0006680000000c00 */
[----:B------:R3:W1:Y:S04]  /*5eb0*/  @P1 LDS.128 R60, [R99+0x10] ;  /* 0x00001000633c1984 */ /* 0x0006680000000c00 */
[----:B------:R3:W1:Y:S04]  /*5ec0*/  @P1 LDS.128 R68, [R98+0x20] ;  /* 0x0000200062441984 */ /* 0x0006680000000c00 */
[----:B------:R3:W1:Y:S02]  /*5ed0*/  @P1 LDS.128 R76, [R106+0x30] ;  /* 0x000030006a4c1984 */ /* 0x0006640000000c00 */
.L_x_98:
[----:B------:R-:W-:Y:S05]  /*5ee0*/  BSYNC B1 ;  /* 0x0000000000017941 */ /* 0x000fea0003800000 */
.L_x_97:
[----:B-1----:R-:W-:Y:S04]  /*5ef0*/  SHF.R.U32.HI R2, RZ, 0x15, R48 ;  /* 0x00000015ff027819 */ /* 0x002fe80000011630 */
[----:B------:R-:W-:Y:S01]  /*5f00*/  LOP3.LUT P1, RZ, R2, 0x3, R92, 0x48, !PT ;  /* 0x0000000302ff7812 */ /* 0x000fe2000782485c */
[----:B------:R-:W-:Y:S01]  /*5f10*/  @!UPT UIADD3 URZ, UPT, UPT, URZ, URZ, URZ ;  /* 0x000000fffffff290 */ /* 0x000fe2000fffe0ff */
[----:B----4-:R-:W-:Y:S11]  /*5f20*/  @P0 BRA `(.L_x_102) ;  /* 0x0000000000080947 */ /* 0x010ff60003800000 */
[----:B------:R-:W1:Y:S02]  /*5f30*/  SYNCS.PHASECHK.TRANS64.TRYWAIT P0, [R64+URZ+0xb0], R0 ;  /* 0x0000b000400075a7 */ /* 0x000e6400080011ff */
[----:B-1----:R-:W-:Y:S05]  /*5f40*/  @!P0 BRA `(.L_x_103) ;  /* 0x0000003c00408947 */ /* 0x002fea0003800000 */
.L_x_102:
[----:B------:R-:W-:Y:S05]  /*5f50*/  @!P1 BRA `(.L_x_104) ;  /* 0x0000000000409947 */ /* 0x000fea0003800000 */
[----:B------:R-:W4:Y:S01]  /*5f60*/  LDCU.64 UR8, c[0x4][0x70] ;  /* 0x01000e00ff0877ac */ /* 0x000f220008000a00 */
[----:B------:R-:W-:Y:S01]  /*5f70*/  MOV R3, 0x0 ;  /* 0x0000000000037802 */ /* 0x000fe20000000f00 */
[----:B------:R-:W-:Y:S02]  /*5f80*/  HFMA2 R12, -RZ, RZ, 0, 5.9604644775390625e-08 ;  /* 0x00000001ff0c7431 */ /* 0x000fe400000001ff */
[----:B------:R-:W-:Y:S02]  /*5f90*/  IMAD.MOV.U32 R8, RZ, RZ, 0x192 ;  /* 0x00000192ff087424 */ /* 0x000fe400078e00ff */
[----:B------:R-:W-:Y:S01]  /*5fa0*/  IMAD.MOV.U32 R13, RZ, RZ, RZ ;  /* 0x000000ffff0d7224 */ /* 0x000fe200078e00ff */
[----:B------:R-:W5:Y:S01]  /*5fb0*/  LDCU.64 UR6, c[0x4][0x78] ;  /* 0x01000f00ff0677ac */ /* 0x000f620008000a00 */
[----:B------:R-:W1:Y:S01]  /*5fc0*/  LDC.64 R2, c[0x4][R3] ;  /* 0x0100000003027b82 */ /* 0x000e620000000a00 */
[----:B------:R-:W2:Y:S01]  /*5fd0*/  LDCU.64 UR4, c[0x4][0x10] ;  /* 0x01000200ff0477ac */ /* 0x000ea20008000a00 */
[----:B----4-:R-:W-:Y:S01]  /*5fe0*/  MOV R5, UR9 ;  /* 0x0000000900057c02 */ /* 0x010fe20008000f00 */
[----:B------:R-:W-:Y:S01]  /*5ff0*/  IMAD.U32 R4, RZ, RZ, UR8 ;  /* 0x00000008ff047e24 */ /* 0x000fe2000f8e00ff */
[----:B-----5:R-:W-:Y:S01]  /*6000*/  MOV R7, UR7 ;  /* 0x0000000700077c02 */ /* 0x020fe20008000f00 */
[----:B------:R-:W-:Y:S01]  /*6010*/  IMAD.U32 R6, RZ, RZ, UR6 ;  /* 0x00000006ff067e24 */ /* 0x000fe2000f8e00ff */
[----:B--2---:R-:W-:Y:S01]  /*6020*/  MOV R11, UR5 ;  /* 0x00000005000b7c02 */ /* 0x004fe20008000f00 */
[----:B------:R-:W-:Y:S02]  /*6030*/  IMAD.U32 R10, RZ, RZ, UR4 ;  /* 0x00000004ff0a7e24 */ /* 0x000fe4000f8e00ff */
[----:B------:R-:W-:Y:S07]  /*6040*/  LEPC R20, `(.L_x_104) ;  /* 0x000000001014794e */ /* 0x000fee0000000000 */
[----:B-1-3--:R-:W-:Y:S05]  /*6050*/  CALL.ABS.NOINC R2 ;  /* 0x0000000002007343 */ /* 0x00afea0003c00000 */
.L_x_104:
[----:B------:R-:W-:Y:S05]  /*6060*/  WARPSYNC.ALL ;  /* 0x0000000000007948 */ /* 0x000fea0003800000 */
[----:B------:R-:W-:Y:S01]  /*6070*/  R2UR UR4, R48 ;  /* 0x00000000300472ca */ /* 0x000fe200000e0000 */
[--C-:B------:R-:W-:Y:S01]  /*6080*/  HADD2.F32 R50, -RZ, R56.reuse.H0_H0 ;  /* 0x20000038ff327230 */ /* 0x100fe20000004100 */
[----:B------:R-:W-:Y:S01]  /*6090*/  ISETP.NE.AND P0, PT, R102, RZ, PT ;  /* 0x000000ff6600720c */ /* 0x000fe20003f05270 */
[----:B------:R-:W-:Y:S01]  /*60a0*/  HADD2.F32 R51, -RZ, R56.H1_H1 ;  /* 0x30000038ff337230 */ /* 0x000fe20000004100 */
[----:B------:R-:W-:Y:S01]  /*60b0*/  BSSY.RECONVERGENT B0, `(.L_x_105) ;  /* 0x0000086000007945 */ /* 0x000fe20003800200 */
[--C-:B------:R-:W-:Y:S08]  /*60c0*/  HADD2.F32 R52, -RZ, R57.reuse.H0_H0 ;  /* 0x20000039ff347230 */ /* 0x100ff00000004100 */
[----:B------:R-:W1:Y:S02]  /*60d0*/  LDTM.x32 R4, tmem[UR4] ;  /* 0x00000004000479ee */ /* 0x000e6400082c0000 */
[C---:B-12---:R-:W-:Y:S01]  /*60e0*/  FMUL R0, R47.reuse, R4 ;  /* 0x000000042f007220 */ /* 0x046fe20000400000 */
[C---:B------:R-:W-:Y:S01]  /*60f0*/  FMUL R2, R47.reuse, R5 ;  /* 0x000000052f027220 */ /* 0x040fe20000400000 */
[C---:B------:R-:W-:Y:S01]  /*6100*/  FMUL R4, R47.reuse, R8 ;  /* 0x000000082f047220 */ /* 0x040fe20000400000 */
[----:B------:R-:W-:Y:S01]  /*6110*/  FMUL R3, R47, R6 ;  /* 0x000000062f037220 */ /* 0x000fe20000400000 */
[C---:B------:R-:W-:Y:S01]  /*6120*/  FFMA R0, R49.reuse, R50, R0 ;  /* 0x0000003231007223 */ /* 0x040fe20000000000 */
[----:B------:R-:W-:Y:S01]  /*6130*/  FFMA R2, R49, R51, R2 ;  /* 0x0000003331027223 */ /* 0x000fe20000000002 */
[C---:B------:R-:W-:Y:S01]  /*6140*/  FMUL R5, R47.reuse, R9 ;  /* 0x000000092f057220 */ /* 0x040fe20000400000 */
        /* <DEDUP_REMOVED lines=16> */
[----:B------:R-:W-:Y:S02]  /*6250*/  HADD2.F32 R32, -RZ, R57.H1_H1 ;  /* 0x30000039ff207230 */ /* 0x000fe40000004100 */
[C---:B------:R-:W-:Y:S01]  /*6260*/  FMUL R26, R47.reuse, R30 ;  /* 0x0000001e2f1a7220 */ /* 0x040fe20000400000 */
[----:B------:R-:W-:Y:S01]  /*6270*/  FMUL R29, R47, R33 ;  /* 0x000000212f1d7220 */ /* 0x000fe20000400000 */
[--C-:B------:R-:W-:Y:S02]  /*6280*/  HADD2.F32 R33, -RZ, R58.reuse.H0_H0 ;  /* 0x2000003aff217230 */ /* 0x100fe40000004100 */
[----:B------:R-:W-:Y:S01]  /*6290*/  FFMA R3, R49, R52, R3 ;  /* 0x0000003431037223 */ /* 0x000fe20000000003 */
[C---:B------:R-:W-:Y:S01]  /*62a0*/  FMUL R7, R47.reuse, R7 ;  /* 0x000000072f077220 */ /* 0x040fe20000400000 */
[----:B------:R-:W-:Y:S01]  /*62b0*/  FMUL R30, R47, R34 ;  /* 0x000000222f1e7220 */ /* 0x000fe20000400000 */
[----:B------:R-:W-:Y:S01]  /*62c0*/  HADD2.F32 R34, -RZ, R58.H1_H1 ;  /* 0x3000003aff227230 */ /* 0x000fe20000004100 */
[----:B------:R-:W-:Y:S01]  /*62d0*/  F2FP.F16.F32.PACK_AB R52, R2, R0 ;  /* 0x000000000234723e */ /* 0x000fe200000000ff */
[--C-:B------:R-:W-:Y:S02]  /*62e0*/  HADD2.F32 R0, -RZ, R59.reuse.H0_H0 ;  /* 0x2000003bff007230 */ /* 0x100fe40000004100 */
[C---:B------:R-:W-:Y:S01]  /*62f0*/  FFMA R7, R49.reuse, R32, R7 ;  /* 0x0000002031077223 */ /* 0x040fe20000000007 */
[----:B------:R-:W-:Y:S02]  /*6300*/  HADD2.F32 R2, -RZ, R59.H1_H1 ;  /* 0x3000003bff027230 */ /* 0x000fe40000004100 */
[C---:B------:R-:W-:Y:S01]  /*6310*/  FFMA R4, R49.reuse, R33, R4 ;  /* 0x0000002131047223 */ /* 0x040fe20000000004 */
[C---:B------:R-:W-:Y:S01]  /*6320*/  FFMA R5, R49.reuse, R34, R5 ;  /* 0x0000002231057223 */ /* 0x040fe20000000005 */
[----:B------:R-:W-:Y:S01]  /*6330*/  FFMA R6, R49, R0, R6 ;  /* 0x0000000031067223 */ /* 0x000fe20000000006 */
[--C-:B------:R-:W-:Y:S02]  /*6340*/  HADD2.F32 R0, -RZ, R60.reuse.H0_H0 ;  /* 0x2000003cff007230 */ /* 0x100fe40000004100 */
[----:B------:R-:W-:Y:S01]  /*6350*/  FMUL R11, R47, R11 ;  /* 0x0000000b2f0b7220 */ /* 0x000fe20000400000 */
[----:B------:R-:W-:Y:S01]  /*6360*/  F2FP.F16.F32.PACK_AB R53, R7, R3 ;  /* 0x000000030735723e */ /* 0x000fe200000000ff */
[--C-:B------:R-:W-:Y:S02]  /*6370*/  HADD2.F32 R3, -RZ, R61.reuse.H0_H0 ;  /* 0x2000003dff037230 */ /* 0x100fe40000004100 */
[----:B------:R-:W-:Y:S01]  /*6380*/  FMUL R15, R47, R15 ;  /* 0x0000000f2f0f7220 */ /* 0x000fe20000400000 */
[C---:B------:R-:W-:Y:S01]  /*6390*/  FFMA R11, R49.reuse, R2, R11 ;  /* 0x00000002310b7223 */ /* 0x040fe2000000000b */
[----:B------:R-:W-:Y:S02]  /*63a0*/  HADD2.F32 R2, -RZ, R60.H1_H1 ;  /* 0x3000003cff027230 */ /* 0x000fe40000004100 */
[----:B------:R-:W-:Y:S01]  /*63b0*/  FFMA R8, R49, R0, R8 ;  /* 0x0000000031087223 */ /* 0x000fe20000000008 */
[----:B------:R-:W-:Y:S02]  /*63c0*/  HADD2.F32 R0, -RZ, R61.H1_H1 ;  /* 0x3000003dff007230 */ /* 0x000fe40000004100 */
[C---:B------:R-:W-:Y:S01]  /*63d0*/  FMUL R19, R47.reuse, R19 ;  /* 0x000000132f137220 */ /* 0x040fe20000400000 */
[----:B------:R-:W-:Y:S01]  /*63e0*/  FMUL R23, R47, R23 ;  /* 0x000000172f177220 */ /* 0x000fe20000400000 */
[C---:B------:R-:W-:Y:S01]  /*63f0*/  FFMA R9, R49.reuse, R2, R9 ;  /* 0x0000000231097223 */ /* 0x040fe20000000009 */
[C---:B------:R-:W-:Y:S01]  /*6400*/  FFMA R10, R49.reuse, R3, R10 ;  /* 0x00000003310a7223 */ /* 0x040fe2000000000a */
[----:B------:R-:W-:Y:S01]  /*6410*/  FFMA R15, R49, R0, R15 ;  /* 0x00000000310f7223 */ /* 0x000fe2000000000f */
[--C-:B------:R-:W-:Y:S02]  /*6420*/  HADD2.F32 R2, -RZ, R62.reuse.H0_H0 ;  /* 0x2000003eff027230 */ /* 0x100fe40000004100 */
[----:B------:R-:W-:Y:S01]  /*6430*/  FMUL R27, R47, R27 ;  /* 0x0000001b2f1b7220 */ /* 0x000fe20000400000 */
[----:B------:R-:W-:Y:S01]  /*6440*/  HADD2.F32 R0, -RZ, R62.H1_H1 ;  /* 0x3000003eff007230 */ /* 0x000fe20000004100 */
[----:B------:R-:W-:Y:S01]  /*6450*/  F2FP.F16.F32.PACK_AB R54, R5, R4 ;  /* 0x000000040536723e */ /* 0x000fe200000000ff */
[--C-:B------:R-:W-:Y:S02]  /*6460*/  HADD2.F32 R3, -RZ, R63.reuse.H0_H0 ;  /* 0x2000003fff037230 */ /* 0x100fe40000004100 */
[C---:B------:R-:W-:Y:S01]  /*6470*/  FFMA R12, R49.reuse, R2, R12 ;  /* 0x00000002310c7223 */ /* 0x040fe2000000000c */
[--C-:B------:R-:W-:Y:S02]  /*6480*/  HADD2.F32 R2, -RZ, R68.reuse.H0_H0 ;  /* 0x20000044ff027230 */ /* 0x100fe40000004100 */
[C---:B------:R-:W-:Y:S01]  /*6490*/  FFMA R13, R49.reuse, R0, R13 ;  /* 0x00000000310d7223 */ /* 0x040fe2000000000d */
[----:B------:R-:W-:Y:S02]  /*64a0*/  HADD2.F32 R0, -RZ, R63.H1_H1 ;  /* 0x3000003fff007230 */ /* 0x000fe40000004100 */
[----:B------:R-:W-:Y:S01]  /*64b0*/  FFMA R14, R49, R3, R14 ;  /* 0x00000003310e7223 */ /* 0x000fe2000000000e */
[----:B------:R-:W-:Y:S01]  /*64c0*/  HADD2.F32 R3, -RZ, R68.H1_H1 ;  /* 0x30000044ff037230 */ /* 0x000fe20000004100 */
[----:B------:R-:W-:Y:S01]  /*64d0*/  F2FP.F16.F32.PACK_AB R55, R11, R6 ;  /* 0x000000060b37723e */ /* 0x000fe200000000ff */
[----:B------:R-:W-:Y:S01]  /*64e0*/  FMUL R31, R47, R31 ;  /* 0x0000001f2f1f7220 */ /* 0x000fe20000400000 */
[C---:B------:R-:W-:Y:S01]  /*64f0*/  FFMA R19, R49.reuse, R0, R19 ;  /* 0x0000000031137223 */ /* 0x040fe20000000013 */
[--C-:B------:R-:W-:Y:S02]  /*6500*/  HADD2.F32 R0, -RZ, R69.reuse.H0_H0 ;  /* 0x20000045ff007230 */ /* 0x100fe40000004100 */
[C---:B------:R-:W-:Y:S01]  /*6510*/  FFMA R16, R49.reuse, R2, R16 ;  /* 0x0000000231107223 */ /* 0x040fe20000000010 */
[----:B------:R1:W-:Y:S01]  /*6520*/  STS.128 [R100], R52 ;  /* 0x0000003464007388 */ /* 0x0003e20000000c00 */
[C---:B------:R-:W-:Y:S01]  /*6530*/  FFMA R17, R49.reuse, R3, R17 ;  /* 0x0000000331117223 */ /* 0x040fe20000000011 */
[----:B------:R-:W-:Y:S02]  /*6540*/  HADD2.F32 R2, -RZ, R69.H1_H1 ;  /* 0x30000045ff027230 */ /* 0x000fe40000004100 */
[----:B------:R-:W-:Y:S01]  /*6550*/  FFMA R18, R49, R0, R18 ;  /* 0x0000000031127223 */ /* 0x000fe20000000012 */
[--C-:B------:R-:W-:Y:S01]  /*6560*/  HADD2.F32 R0, -RZ, R70.reuse.H0_H0 ;  /* 0x20000046ff007230 */ /* 0x100fe20000004100 */
[----:B------:R-:W-:Y:S01]  /*6570*/  F2FP.F16.F32.PACK_AB R8, R9, R8 ;  /* 0x000000080908723e */ /* 0x000fe200000000ff */
[--C-:B------:R-:W-:Y:S02]  /*6580*/  HADD2.F32 R3, -RZ, R71.reuse.H0_H0 ;  /* 0x20000047ff037230 */ /* 0x100fe40000004100 */
[C---:B------:R-:W-:Y:S01]  /*6590*/  FFMA R23, R49.reuse, R2, R23 ;  /* 0x0000000231177223 */ /* 0x040fe20000000017 */
[----:B------:R-:W-:Y:S02]  /*65a0*/  HADD2.F32 R2, -RZ, R70.H1_H1 ;  /* 0x30000046ff027230 */ /* 0x000fe40000004100 */
[----:B------:R-:W-:Y:S01]  /*65b0*/  FFMA R20, R49, R0, R20 ;  /* 0x0000000031147223 */ /* 0x000fe20000000014 */
[----:B------:R-:W-:Y:S01]  /*65c0*/  HADD2.F32 R0, -RZ, R71.H1_H1 ;  /* 0x30000047ff007230 */ /* 0x000fe20000004100 */
[----:B------:R-:W-:Y:S01]  /*65d0*/  F2FP.F16.F32.PACK_AB R9, R15, R10 ;  /* 0x0000000a0f09723e */ /* 0x000fe200000000ff */
[----:B------:R-:W-:Y:S02]  /*65e0*/  HADD2.F32 R4, -RZ, R79.H0_H0 ;  /* 0x2000004fff047230 */ /* 0x000fe40000004100 */
[C---:B------:R-:W-:Y:S01]  /*65f0*/  FFMA R21, R49.reuse, R2, R21 ;  /* 0x0000000231157223 */ /* 0x040fe20000000015 */
[C---:B------:R-:W-:Y:S01]  /*6600*/  FFMA R22, R49.reuse, R3, R22 ;  /* 0x0000000331167223 */ /* 0x040fe20000000016 */
[----:B------:R-:W-:Y:S01]  /*6610*/  FFMA R27, R49, R0, R27 ;  /* 0x00000000311b7223 */ /* 0x000fe2000000001b */
[--C-:B------:R-:W-:Y:S01]  /*6620*/  HADD2.F32 R2, -RZ, R76.reuse.H0_H0 ;  /* 0x2000004cff027230 */ /* 0x100fe20000004100 */
[----:B------:R-:W-:Y:S01]  /*6630*/  F2FP.F16.F32.PACK_AB R10, R13, R12 ;  /* 0x0000000c0d0a723e */ /* 0x000fe200000000ff */
[----:B------:R-:W-:Y:S01]  /*6640*/  HADD2.F32 R0, -RZ, R76.H1_H1 ;  /* 0x3000004cff007230 */ /* 0x000fe20000004100 */
[----:B------:R-:W-:Y:S01]  /*6650*/  F2FP.F16.F32.PACK_AB R11, R19, R14 ;  /* 0x0000000e130b723e */ /* 0x000fe200000000ff */
[--C-:B------:R-:W-:Y:S02]  /*6660*/  HADD2.F32 R3, -RZ, R77.reuse.H0_H0 ;  /* 0x2000004dff037230 */ /* 0x100fe40000004100 */
[C---:B------:R-:W-:Y:S01]  /*6670*/  FFMA R24, R49.reuse, R2, R24 ;  /* 0x0000000231187223 */ /* 0x040fe20000000018 */
[--C-:B------:R-:W-:Y:S02]  /*6680*/  HADD2.F32 R2, -RZ, R78.reuse.H0_H0 ;  /* 0x2000004eff027230 */ /* 0x100fe40000004100 */
[C---:B------:R-:W-:Y:S01]  /*6690*/  FFMA R25, R49.reuse, R0, R25 ;  /* 0x0000000031197223 */ /* 0x040fe20000000019 */
[----:B------:R1:W-:Y:S01]  /*66a0*/  STS.128 [R99+0x10], R8 ;  /* 0x0000100863007388 */ /* 0x0003e20000000c00 */
[----:B------:R-:W-:Y:S02]  /*66b0*/  HADD2.F32 R0, -RZ, R77.H1_H1 ;  /* 0x3000004dff007230 */ /* 0x000fe40000004100 */
[----:B------:R-:W-:Y:S01]  /*66c0*/  FFMA R26, R49, R3, R26 ;  /* 0x00000003311a7223 */ /* 0x000fe2000000001a */
[----:B------:R-:W-:Y:S01]  /*66d0*/  HADD2.F32 R3, -RZ, R78.H1_H1 ;  /* 0x3000004eff037230 */ /* 0x000fe20000004100 */
[----:B------:R-:W-:Y:S01]  /*66e0*/  F2FP.F16.F32.PACK_AB R16, R17, R16 ;  /* 0x000000101110723e */ /* 0x000fe200000000ff */
[----:B------:R-:W-:Y:S01]  /*66f0*/  HADD2.F32 R5, -RZ, R79.H1_H1 ;  /* 0x3000004fff057230 */ /* 0x000fe20000004100 */
[----:B------:R-:W-:Y:S01]  /*6700*/  F2FP.F16.F32.PACK_AB R17, R23, R18 ;  /* 0x000000121711723e */ /* 0x000fe200000000ff */
[----:B------:R-:W-:Y:S01]  /*6710*/  FFMA R31, R49, R0, R31 ;  /* 0x00000000311f7223 */ /* 0x000fe2000000001f */
[----:B------:R-:W-:Y:S01]  /*6720*/  FMUL R35, R47, R35 ;  /* 0x000000232f237220 */ /* 0x000fe20000400000 */
[----:B------:R-:W-:Y:S01]  /*6730*/  F2FP.F16.F32.PACK_AB R18, R21, R20 ;  /* 0x000000141512723e */ /* 0x000fe200000000ff */
[----:B------:R-:W-:Y:S01]  /*6740*/  FFMA R28, R49, R2, R28 ;  /* 0x00000002311c7223 */ /* 0x000fe2000000001c */
[----:B------:R-:W-:Y:S01]  /*6750*/  F2FP.F16.F32.PACK_AB R19, R27, R22 ;  /* 0x000000161b13723e */ /* 0x000fe200000000ff */
[C---:B------:R-:W-:Y:S01]  /*6760*/  FFMA R29, R49.reuse, R3, R29 ;  /* 0x00000003311d7223 */ /* 0x040fe2000000001d */
[C---:B------:R-:W-:Y:S01]  /*6770*/  FFMA R30, R49.reuse, R4, R30 ;  /* 0x00000004311e7223 */ /* 0x040fe2000000001e */
[----:B------:R-:W-:Y:S01]  /*6780*/  FFMA R35, R49, R5, R35 ;  /* 0x0000000531237223 */ /* 0x000fe20000000023 */
[----:B------:R-:W-:Y:S01]  /*6790*/  F2FP.F16.F32.PACK_AB R24, R25, R24 ;  /* 0x000000181918723e */ /* 0x000fe200000000ff */
[----:B------:R1:W-:Y:S01]  /*67a0*/  STS.128 [R98+0x20], R16 ;  /* 0x0000201062007388 */ /* 0x0003e20000000c00 */
[----:B------:R-:W-:Y:S02]  /*67b0*/  F2FP.F16.F32.PACK_AB R25, R31, R26 ;  /* 0x0000001a1f19723e */ /* 0x000fe400000000ff */
[----:B------:R-:W-:Y:S02]  /*67c0*/  F2FP.F16.F32.PACK_AB R26, R29, R28 ;  /* 0x0000001c1d1a723e */ /* 0x000fe400000000ff */
[----:B------:R-:W-:Y:S05]  /*67d0*/  F2FP.F16.F32.PACK_AB R27, R35, R30 ;  /* 0x0000001e231b723e */ /* 0x000fea00000000ff */
[----:B------:R1:W-:Y:S01]  /*67e0*/  STS.128 [R106+0x30], R24 ;  /* 0x000030186a007388 */ /* 0x0003e20000000c00 */
[----:B------:R-:W-:Y:S01]  /*67f0*/  @!PT LDS RZ, [RZ] ;  /* 0x00000000fffff984 */ /* 0x000fe20000000800 */
[----:B------:R-:W-:Y:S01]  /*6800*/  @!PT LDS RZ, [RZ] ;  /* 0x00000000fffff984 */ /* 0x000fe20000000800 */
[----:B------:R-:W-:Y:S01]  /*6810*/  @!PT LDS RZ, [RZ] ;  /* 0x00000000fffff984 */ /* 0x000fe20000000800 */
[----:B------:R-:W-:Y:S01]  /*6820*/  @!PT LDS RZ, [RZ] ;  /* 0x00000000fffff984 */ /* 0x000fe20000000800 */
[----:B------:R2:W-:Y:S07]  /*6830*/  MEMBAR.ALL.CTA ;  /* 0x0000000000007992 */ /* 0x0005ee0000008000 */
[----:B--2---:R-:W2:Y:S02]  /*6840*/  FENCE.VIEW.ASYNC.S ;  /* 0x00000000000073c6 */ /* 0x004ea40000000000 */
[----:B--2---:R-:W-:Y:S06]  /*6850*/  BAR.SYNC.DEFER_BLOCKING 0x1, 0x80 ;  /* 0x0042000000007b1d */ /* 0x004fec0000010000 */
[----:B------:R-:W-:Y:S05]  /*6860*/  @P0 BRA `(.L_x_106) ;  /* 0x0000000000280947 */ /* 0x000fea0003800000 */
[----:B------:R-:W-:Y:S02]  /*6870*/  UIADD3 UR4, UPT, UPT, UR48, 0x200, URZ ;  /* 0x0000020030047890 */ /* 0x000fe4000fffe0ff */
[----:B------:R-:W-:Y:S01]  /*6880*/  UIADD3 UR6, UP0, UPT, UR52, 0x680, URZ ;  /* 0x0000068034067890 */ /* 0x000fe2000ff1e0ff */
[----:B------:R-:W-:Y:S03]  /*6890*/  UMOV UR43, UR36 ;  /* 0x00000024002b7c82 */ /* 0x000fe60008000000 */
[----:B------:R-:W-:Y:S01]  /*68a0*/  MOV R93, UR4 ;  /* 0x00000004005d7c02 */ /* 0x000fe20008000f00 */
[----:B------:R-:W-:Y:S03]  /*68b0*/  UIADD3.X UR7, UPT, UPT, URZ, UR53, URZ, UP0, !UPT ;  /* 0x00000035ff077290 */ /* 0x000fe600087fe4ff */
[----:B------:R-:W-:Y:S11]  /*68c0*/  R2UR UR40, R93 ;  /* 0x000000005d2872ca */ /* 0x000ff600000e0000 */
[----:B------:R-:W-:Y:S02]  /*68d0*/  @!UPT UIADD3 URZ, UPT, UPT, URZ, URZ, URZ ;  /* 0x000000fffffff290 */ /* 0x000fe4000fffe0ff */
[----:B------:R2:W-:Y:S01]  /*68e0*/  UTMASTG.3D [UR40], [UR6] ;  /* 0x00000028060073b5 */ /* 0x0005e20008010000 */
[----:B------:R0:W-:Y:S01]  /*68f0*/  UTMACMDFLUSH ;  /* 0x00000000000079b7 */ /* 0x0001e20000000000 */
[----:B--2---:R-:W-:Y:S04]  /*6900*/  DEPBAR.LE SB0, 0x1 ;  /* 0x000080400000791a */ /* 0x004fe80000000000 */
.L_x_106:
[----:B------:R-:W-:Y:S05]  /*6910*/  BSYNC.RECONVERGENT B0 ;  /* 0x0000000000007941 */ /* 0x000fea0003800200 */
.L_x_105:
[----:B------:R-:W-:Y:S01]  /*6920*/  BAR.SYNC.DEFER_BLOCKING 0x1, 0x80 ;  /* 0x0042000000007b1d */ /* 0x000fe20000010000 */
[----:B------:R-:W-:Y:S01]  /*6930*/  ISETP.NE.AND P1, PT, R107, RZ, PT ;  /* 0x000000ff6b00720c */ /* 0x000fe20003f25270 */
[----:B------:R-:W-:Y:S01]  /*6940*/  UISETP.NE.AND UP0, UPT, UR49, URZ, UPT ;  /* 0x000000ff3100728c */ /* 0x000fe2000bf05270 */
[----:B------:R-:W-:Y:S11]  /*6950*/  LEA R2, R65, UR48, 0x3 ;  /* 0x0000003041027c11 */ /* 0x000ff6000f8e18ff */
[----:B------:R-:W-:Y:S01]  /*6960*/  @P1 SHF.L.U32 R3, R97, 0x1f, RZ ;  /* 0x0000001f61031819 */ /* 0x000fe200000006ff */
[----:B------:R-:W-:Y:S06]  /*6970*/  BRA.U !UP0, `(.L_x_107) ;  /* 0x0000000108247547 */ /* 0x000fec000b800000 */
[----:B------:R-:W-:Y:S01]  /*6980*/  IMAD.U32 R4, RZ, RZ, UR51 ;  /* 0x00000033ff047e24 */ /* 0x000fe2000f8e00ff */
[----:B------:R-:W-:Y:S01]  /*6990*/  MOV R0, UR37 ;  /* 0x0000002500007c02 */ /* 0x000fe20008000f00 */
[----:B------:R-:W-:Y:S03]  /*69a0*/  UIADD3 UR51, UPT, UPT, UR51, 0x1, URZ ;  /* 0x0000000133337890 */ /* 0x000fe6000fffe0ff */
[----:B------:R-:W-:Y:S01]  /*69b0*/  @P1 LEA R4, R4, UR48, 0x3 ;  /* 0x0000003004041c11 */ /* 0x000fe2000f8e18ff */
[----:B------:R-:W-:Y:S04]  /*69c0*/  UISETP.NE.AND UP0, UPT, UR51, 0x4, UPT ;  /* 0x000000043300788c */ /* 0x000fe8000bf05270 */
[----:B------:R-:W-:Y:S01]  /*69d0*/  @P1 VIADD R4, R4, 0x60 ;  /* 0x0000006004041836 */ /* 0x000fe20000000000 */
[----:B------:R-:W-:Y:S04]  /*69e0*/  USEL UR51, UR51, URZ, UP0 ;  /* 0x000000ff33337287 */ /* 0x000fe80008000000 */
[----:B------:R-:W-:Y:S04]  /*69f0*/  @P1 PRMT R0, R0, 0x654, R4 ;  /* 0x0000065400001816 */ /* 0x000fe80000000004 */
[----:B------:R2:W-:Y:S04]  /*6a00*/  @P1 SYNCS.ARRIVE.TRANS64.RED.A1T0 RZ, [R0+URZ], RZ ;  /* 0x000000ff00ff19a7 */ /* 0x0005e800081004ff */
.L_x_107:
[----:B------:R-:W4:Y:S01]  /*6a10*/  @P1 SYNCS.PHASECHK.TRANS64.TRYWAIT P0, [R2+URZ+0x40], R3 ;  /* 0x00004003020015a7 */ /* 0x000f2200080011ff */
[----:B------:R-:W-:Y:S01]  /*6a20*/  BSSY B1, `(.L_x_108) ;  /* 0x0000016000017945 */ /* 0x000fe20003800000 */
[----:B----4-:R-:W-:Y:S03]  /*6a30*/  @P1 SEL R66, RZ, 0x1, !P0 ;  /* 0x00000001ff421807 */ /* 0x010fe60004000000 */
[----:B------:R-:W-:Y:S05]  /*6a40*/  @!P1 BRA `(.L_x_109) ;  /* 0x00000000004c9947 */ /* 0x000fea0003800000 */
[----:B------:R-:W-:Y:S01]  /*6a50*/  ISETP.NE.AND P0, PT, R66, RZ, PT ;  /* 0x000000ff4200720c */ /* 0x000fe20003f05270 */
[----:B------:R-:W-:Y:S01]  /*6a60*/  BSSY B0, `(.L_x_110) ;  /* 0x000000b000007945 */ /* 0x000fe20003800000 */
[----:B------:R-:W-:Y:S11]  /*6a70*/  ISETP.NE.AND P1, PT, R67, RZ, PT ;  /* 0x000000ff4300720c */ /* 0x000ff60003f25270 */
[----:B------:R-:W-:Y:S02]  /*6a80*/  @!UPT UIADD3 URZ, UPT, UPT, URZ, URZ, URZ ;  /* 0x000000fffffff290 */ /* 0x000fe4000fffe0ff */
[C---:B------:R-:W-:Y:S01]  /*6a90*/  @P1 IMAD R6, R65.reuse, 0x2000, R100 ;  /* 0x0000200041061824 */ /* 0x040fe200078e0264 */
[C---:B------:R-:W-:Y:S01]  /*6aa0*/  @P1 LEA R4, R65.reuse, R98, 0xd ;  /* 0x0000006241041211 */ /* 0x040fe200078e68ff */
[C---:B------:R-:W-:Y:S02]  /*6ab0*/  @P1 IMAD R5, R65.reuse, 0x2000, R99 ;  /* 0x0000200041051824 */ /* 0x040fe400078e0263 */
[----:B------:R-:W-:Y:S01]  /*6ac0*/  @P1 IMAD R3, R65, 0x2000, R106 ;  /* 0x0000200041031824 */ /* 0x000fe200078e026a */
[----:B------:R-:W-:Y:S06]  /*6ad0*/  @P0 BRA `(.L_x_111) ;  /* 0x00000000000c0947 */ /* 0x000fec0003800000 */
[----:B--2---:R-:W-:Y:S04]  /*6ae0*/  SHF.L.U32 R0, R97, 0x1f, RZ ;  /* 0x0000001f61007819 */ /* 0x004fe800000006ff */
[----:B------:R-:W2:Y:S02]  /*6af0*/  SYNCS.PHASECHK.TRANS64.TRYWAIT P0, [R2+URZ+0x40], R0 ;  /* 0x00004000020075a7 */ /* 0x000ea400080011ff */
[----:B--2---:R-:W-:Y:S05]  /*6b00*/  @!P0 BRA `(.L_x_112) ;  /* 0x0000003000648947 */ /* 0x004fea0003800000 */
.L_x_111:
[----:B------:R-:W-:Y:S05]  /*6b10*/  BSYNC B0 ;  /* 0x0000000000007941 */ /* 0x000fea0003800000 */
.L_x_110:
[----:B------:R-:W-:Y:S02]  /*6b20*/  ISETP.NE.AND P0, PT, R67, RZ, PT ;  /* 0x000000ff4300720c */ /* 0x000fe40003f05270 */
[----:B------:R-:W-:Y:S11]  /*6b30*/  IADD3 R65, PT, PT, R65, 0x1, RZ ;  /* 0x0000000141417810 */ /* 0x000ff60007ffe0ff */
[----:B------:R4:W1:Y:S04]  /*6b40*/  @P0 LDS.128 R56, [R6] ;  /* 0x0000000006380984 */ /* 0x0008680000000c00 */
[----:B------:R4:W1:Y:S04]  /*6b50*/  @P0 LDS.128 R60, [R5+0x10] ;  /* 0x00001000053c0984 */ /* 0x0008680000000c00 */
[----:B------:R4:W1:Y:S04]  /*6b60*/  @P0 LDS.128 R68, [R4+0x20] ;  /* 0x0000200004440984 */ /* 0x0008680000000c00 */
[----:B------:R4:W1:Y:S02]  /*6b70*/  @P0 LDS.128 R76, [R3+0x30] ;  /* 0x00003000034c0984 */ /* 0x0008640000000c00 */
.L_x_109:
[----:B------:R-:W-:Y:S05]  /*6b80*/  BSYNC B1 ;  /* 0x0000000000017941 */ /* 0x000fea0003800000 */
.L_x_108:
[----:B--2---:R-:W-:Y:S05]  /*6b90*/  VIADD R0, R48, 0x20 ;  /* 0x0000002030007836 */ /* 0x004fea0000000000 */
[----:B------:R-:W-:Y:S04]  /*6ba0*/  SHF.R.U32.HI R0, RZ, 0x15, R0 ;  /* 0x00000015ff007819 */ /* 0x000fe80000011600 */
[----:B------:R-:W-:Y:S11]  /*6bb0*/  LOP3.LUT P0, RZ, R0, 0x3, R92, 0x48, !PT ;  /* 0x0000000300ff7812 */ /* 0x000ff6000780485c */
[----:B------:R-:W-:Y:S02]  /*6bc0*/  @!UPT UIADD3 URZ, UPT, UPT, URZ, URZ, URZ ;  /* 0x000000fffffff290 */ /* 0x000fe4000fffe0ff */
[----:B------:R-:W-:Y:S05]  /*6bd0*/  @!P0 BRA `(.L_x_113) ;  /* 0x0000000000408947 */ /* 0x000fea0003800000 */
[----:B------:R-:W2:Y:S01]  /*6be0*/  LDCU.64 UR8, c[0x4][0x70] ;  /* 0x01000e00ff0877ac */ /* 0x000ea20008000a00 */
[----:B----4-:R-:W-:Y:S01]  /*6bf0*/  MOV R3, 0x0 ;  /* 0x0000000000037802 */ /* 0x010fe20000000f00 */
[----:B------:R-:W-:Y:S02]  /*6c00*/  HFMA2 R12, -RZ, RZ, 0, 5.9604644775390625e-08 ;  /* 0x00000001ff0c7431 */ /* 0x000fe400000001ff */
[----:B-1----:R-:W-:Y:S02]  /*6c10*/  IMAD.MOV.U32 R8, RZ, RZ, 0x192 ;  /* 0x00000192ff087424 */ /* 0x002fe400078e00ff */
[----:B------:R-:W-:Y:S01]  /*6c20*/  IMAD.MOV.U32 R13, RZ, RZ, RZ ;  /* 0x000000ffff0d7224 */ /* 0x000fe200078e00ff */
[----:B------:R-:W1:Y:S01]  /*6c30*/  LDCU.64 UR6, c[0x4][0x78] ;  /* 0x01000f00ff0677ac */ /* 0x000e620008000a00 */
[----:B------:R-:W4:Y:S01]  /*6c40*/  LDC.64 R2, c[0x4][R3] ;  /* 0x0100000003027b82 */ /* 0x000f220000000a00 */
[----:B------:R-:W5:Y:S01]  /*6c50*/  LDCU.64 UR4, c[0x4][0x10] ;  /* 0x01000200ff0477ac */ /* 0x000f620008000a00 */
[----:B--2---:R-:W-:Y:S01]  /*6c60*/  MOV R5, UR9 ;  /* 0x0000000900057c02 */ /* 0x004fe20008000f00 */
[----:B------:R-:W-:Y:S01]  /*6c70*/  IMAD.U32 R4, RZ, RZ, UR8 ;  /* 0x00000008ff047e24 */ /* 0x000fe2000f8e00ff */
[----:B-1----:R-:W-:Y:S01]  /*6c80*/  MOV R7, UR7 ;  /* 0x0000000700077c02 */ /* 0x002fe20008000f00 */
[----:B------:R-:W-:Y:S01]  /*6c90*/  IMAD.U32 R6, RZ, RZ, UR6 ;  /* 0x00000006ff067e24 */ /* 0x000fe2000f8e00ff */
[----:B-----5:R-:W-:Y:S01]  /*6ca0*/  MOV R11, UR5 ;  /* 0x00000005000b7c02 */ /* 0x020fe20008000f00 */
[----:B------:R-:W-:Y:S02]  /*6cb0*/  IMAD.U32 R10, RZ, RZ, UR4 ;  /* 0x00000004ff0a7e24 */ /* 0x000fe4000f8e00ff */
[----:B------:R-:W-:Y:S07]  /*6cc0*/  LEPC R20, `(.L_x_113) ;  /* 0x000000001014794e */ /* 0x000fee0000000000 */
[----:B---34-:R-:W-:Y:S05]  /*6cd0*/  CALL.ABS.NOINC R2 ;  /* 0x0000000002007343 */ /* 0x018fea0003c00000 */
.L_x_113:
[----:B------:R-:W-:Y:S05]  /*6ce0*/  WARPSYNC.ALL ;  /* 0x0000000000007948 */ /* 0x000fea0003800000 */
[----:B------:R-:W-:Y:S01]  /*6cf0*/  R2UR UR4, R48 ;  /* 0x00000000300472ca */ /* 0x000fe200000e0000 */
[--C-:B-1--4-:R-:W-:Y:S01]  /*6d00*/  HADD2.F32 R3, -RZ, R56.reuse.H0_H0 ;  /* 0x20000038ff037230 */ /* 0x112fe20000004100 */
[----:B------:R-:W-:Y:S01]  /*6d10*/  ISETP.NE.AND P6, PT, R107, RZ, PT ;  /* 0x000000ff6b00720c */ /* 0x000fe20003fc5270 */
[--C-:B------:R-:W-:Y:S01]  /*6d20*/  HADD2.F32 R51, -RZ, R57.reuse.H1_H1 ;  /* 0x30000039ff337230 */ /* 0x100fe20000004100 */
[----:B------:R-:W-:Y:S01]  /*6d30*/  MOV R50, UR51 ;  /* 0x0000003300327c02 */ /* 0x000fe20008000f00 */
[----:B------:R-:W-:Y:S01]  /*6d40*/  BSSY.RECONVERGENT B0, `(.L_x_114) ;  /* 0x000008c000007945 */ /* 0x000fe20003800200 */
[----:B------:R-:W-:Y:S02]  /*6d50*/  MOV R72, UR37 ;  /* 0x0000002500487c02 */ /* 0x000fe40008000f00 */
[----:B------:R-:W-:Y:S05]  /*6d60*/  ISETP.NE.AND P0, PT, R102, RZ, PT ;  /* 0x000000ff6600720c */ /* 0x000fea0003f05270 */
[----:B------:R-:W1:Y:S02]  /*6d70*/  LDTM.x32 R4, tmem[UR4+0x20] ;  /* 0x00002004000479ee */ /* 0x000e6400082c0000 */
[----:B------:R-:W-:Y:S04]  /*6d80*/  @P6 LEA R50, R50, UR48, 0x3 ;  /* 0x0000003032326c11 */ /* 0x000fe8000f8e18ff */
[----:B------:R-:W-:Y:S04]  /*6d90*/  @P6 IADD3 R50, PT, PT, R50, 0x60, RZ ;  /* 0x0000006032326810 */ /* 0x000fe80007ffe0ff */
[----:B------:R-:W-:Y:S01]  /*6da0*/  @P6 PRMT R72, R72, 0x654, R50 ;  /* 0x0000065448486816 */ /* 0x000fe20000000032 */
[----:B------:R-:W-:Y:S02]  /*6db0*/  HADD2.F32 R50, -RZ, R57.H0_H0 ;  /* 0x20000039ff327230 */ /* 0x000fe40000004100 */
[C---:B-1----:R-:W-:Y:S01]  /*6dc0*/  FMUL R0, R47.reuse, R4 ;  /* 0x000000042f007220 */ /* 0x042fe20000400000 */
[----:B------:R-:W-:Y:S02]  /*6dd0*/  HADD2.F32 R4, -RZ, R56.H1_H1 ;  /* 0x30000038ff047230 */ /* 0x000fe40000004100 */
[C---:B------:R-:W-:Y:S01]  /*6de0*/  FMUL R2, R47.reuse, R5 ;  /* 0x000000052f027220 */ /* 0x040fe20000400000 */
[----:B------:R-:W-:Y:S01]  /*6df0*/  FMUL R7, R47, R7 ;  /* 0x000000072f077220 */ /* 0x000fe20000400000 */
[----:B------:R-:W-:Y:S01]  /*6e00*/  FFMA R0, R49, R3, R0 ;  /* 0x0000000331007223 */ /* 0x000fe20000000000 */
[----:B------:R-:W-:Y:S01]  /*6e10*/  FMUL R3, R47, R6 ;  /* 0x000000062f037220 */ /* 0x000fe20000400000 */
[----:B------:R-:W-:Y:S01]  /*6e20*/  FFMA R2, R49, R4, R2 ;  /* 0x0000000431027223 */ /* 0x000fe20000000002 */
[C---:B------:R-:W-:Y:S01]  /*6e30*/  FMUL R4, R47.reuse, R8 ;  /* 0x000000082f047220 */ /* 0x040fe20000400000 */
[----:B------:R-:W-:Y:S01]  /*6e40*/  FMUL R8, R47, R12 ;  /* 0x0000000c2f087220 */ /* 0x000fe20000400000 */
[----:B------:R-:W-:Y:S01]  /*6e50*/  FFMA R3, R49, R50, R3 ;  /* 0x0000003231037223 */ /* 0x000fe20000000003 */
[C---:B------:R-:W-:Y:S01]  /*6e60*/  FMUL R12, R47.reuse, R16 ;  /* 0x000000102f0c7220 */ /* 0x040fe20000400000 */
[C---:B------:R-:W-:Y:S01]  /*6e70*/  FMUL R16, R47.reuse, R20 ;  /* 0x000000142f107220 */ /* 0x040fe20000400000 */
[C---:B------:R-:W-:Y:S01]  /*6e80*/  FMUL R20, R47.reuse, R24 ;  /* 0x000000182f147220 */ /* 0x040fe20000400000 */
[C---:B------:R-:W-:Y:S01]  /*6e90*/  FMUL R24, R47.reuse, R28 ;  /* 0x0000001c2f187220 */ /* 0x040fe20000400000 */
[C---:B------:R-:W-:Y:S01]  /*6ea0*/  FMUL R28, R47.reuse, R32 ;  /* 0x000000202f1c7220 */ /* 0x040fe20000400000 */
[--C-:B------:R-:W-:Y:S01]  /*6eb0*/  HADD2.F32 R32, -RZ, R58.reuse.H0_H0 ;  /* 0x2000003aff207230 */ /* 0x100fe20000004100 */
[----:B------:R-:W-:Y:S01]  /*6ec0*/  F2FP.F16.F32.PACK_AB R52, R2, R0 ;  /* 0x000000000234723e */ /* 0x000fe200000000ff */
[----:B------:R-:W-:Y:S02]  /*6ed0*/  HADD2.F32 R0, -RZ, R58.H1_H1 ;  /* 0x3000003aff007230 */ /* 0x000fe40000004100 */
[----:B------:R-:W-:Y:S01]  /*6ee0*/  FMUL R5, R47, R9 ;  /* 0x000000092f057220 */ /* 0x000fe20000400000 */
[--C-:B------:R-:W-:Y:S02]  /*6ef0*/  HADD2.F32 R2, -RZ, R59.reuse.H0_H0 ;  /* 0x2000003bff027230 */ /* 0x100fe40000004100 */
[C---:B------:R-:W-:Y:S01]  /*6f00*/  FFMA R7, R49.reuse, R51, R7 ;  /* 0x0000003331077223 */ /* 0x040fe20000000007 */
[C---:B------:R-:W-:Y:S01]  /*6f10*/  FFMA R4, R49.reuse, R32, R4 ;  /* 0x0000002031047223 */ /* 0x040fe20000000004 */
[----:B------:R-:W-:Y:S02]  /*6f20*/  HADD2.F32 R32, -RZ, R59.H1_H1 ;  /* 0x3000003bff207230 */ /* 0x000fe40000004100 */
[----:B------:R-:W-:Y:S01]  /*6f30*/  FFMA R5, R49, R0, R5 ;  /* 0x0000000031057223 */ /* 0x000fe20000000005 */
[--C-:B------:R-:W-:Y:S01]  /*6f40*/  HADD2.F32 R0, -RZ, R60.reuse.H0_H0 ;  /* 0x2000003cff007230 */ /* 0x100fe20000004100 */
[----:B------:R-:W-:Y:S01]  /*6f50*/  F2FP.F16.F32.PACK_AB R53, R7, R3 ;  /* 0x000000030735723e */ /* 0x000fe200000000ff */
[----:B------:R-:W-:Y:S01]  /*6f60*/  FMUL R6, R47, R10 ;  /* 0x0000000a2f067220 */ /* 0x000fe20000400000 */
[--C-:B------:R-:W-:Y:S01]  /*6f70*/  HADD2.F32 R3, -RZ, R61.reuse.H0_H0 ;  /* 0x2000003dff037230 */ /* 0x100fe20000004100 */
[----:B------:R-:W-:Y:S01]  /*6f80*/  F2FP.F16.F32.PACK_AB R54, R5, R4 ;  /* 0x000000040536723e */ /* 0x000fe200000000ff */
[----:B------:R-:W-:Y:S01]  /*6f90*/  FMUL R11, R47, R11 ;  /* 0x0000000b2f0b7220 */ /* 0x000fe20000400000 */
[----:B------:R-:W-:Y:S01]  /*6fa0*/  FFMA R6, R49, R2, R6 ;  /* 0x0000000231067223 */ /* 0x000fe20000000006 */
[----:B------:R-:W-:Y:S02]  /*6fb0*/  HADD2.F32 R2, -RZ, R60.H1_H1 ;  /* 0x3000003cff027230 */ /* 0x000fe40000004100 */
[----:B------:R-:W-:Y:S01]  /*6fc0*/  FMUL R9, R47, R13 ;  /* 0x0000000d2f097220 */ /* 0x000fe20000400000 */
[C---:B------:R-:W-:Y:S01]  /*6fd0*/  FFMA R11, R49.reuse, R32, R11 ;  /* 0x00000020310b7223 */ /* 0x040fe2000000000b */
[----:B------:R-:W-:Y:S01]  /*6fe0*/  FFMA R8, R49, R0, R8 ;  /* 0x0000000031087223 */ /* 0x000fe20000000008 */
[C---:B------:R-:W-:Y:S01]  /*6ff0*/  FMUL R10, R47.reuse, R14 ;  /* 0x0000000e2f0a7220 */ /* 0x040fe20000400000 */
[----:B------:R-:W-:Y:S02]  /*7000*/  HADD2.F32 R0, -RZ, R61.H1_H1 ;  /* 0x3000003dff007230 */ /* 0x000fe40000004100 */
[----:B------:R-:W-:Y:S01]  /*7010*/  FMUL R15, R47, R15 ;  /* 0x0000000f2f0f7220 */ /* 0x000fe20000400000 */
[C---:B------:R-:W-:Y:S01]  /*7020*/  FFMA R9, R49.reuse, R2, R9 ;  /* 0x0000000231097223 */ /* 0x040fe20000000009 */
[C---:B------:R-:W-:Y:S01]  /*7030*/  FFMA R10, R49.reuse, R3, R10 ;  /* 0x00000003310a7223 */ /* 0x040fe2000000000a */
[--C-:B------:R-:W-:Y:S02]  /*7040*/  HADD2.F32 R2, -RZ, R62.reuse.H0_H0 ;  /* 0x2000003eff027230 */ /* 0x100fe40000004100 */
[----:B------:R-:W-:Y:S01]  /*7050*/  FFMA R15, R49, R0, R15 ;  /* 0x00000000310f7223 */ /* 0x000fe2000000000f */
[----:B------:R-:W-:Y:S02]  /*7060*/  HADD2.F32 R3, -RZ, R62.H1_H1 ;  /* 0x3000003eff037230 */ /* 0x000fe40000004100 */
[C---:B------:R-:W-:Y:S01]  /*7070*/  FMUL R13, R47.reuse, R17 ;  /* 0x000000112f0d7220 */ /* 0x040fe20000400000 */
[--C-:B------:R-:W-:Y:S02]  /*7080*/  HADD2.F32 R0, -RZ, R63.reuse.H0_H0 ;  /* 0x2000003fff007230 */ /* 0x100fe40000004100 */
[----:B------:R-:W-:Y:S01]  /*7090*/  FMUL R14, R47, R18 ;  /* 0x000000122f0e7220 */ /* 0x000fe20000400000 */
[C---:B------:R-:W-:Y:S01]  /*70a0*/  FFMA R12, R49.reuse, R2, R12 ;  /* 0x00000002310c7223 */ /* 0x040fe2000000000c */
[C---:B------:R-:W-:Y:S01]  /*70b0*/  FFMA R13, R49.reuse, R3, R13 ;  /* 0x00000003310d7223 */ /* 0x040fe2000000000d */
[----:B------:R-:W-:Y:S02]  /*70c0*/  HADD2.F32 R2, -RZ, R63.H1_H1 ;  /* 0x3000003fff027230 */ /* 0x000fe40000004100 */
[----:B------:R-:W-:Y:S01]  /*70d0*/  FFMA R14, R49, R0, R14 ;  /* 0x00000000310e7223 */ /* 0x000fe2000000000e */
[C---:B------:R-:W-:Y:S01]  /*70e0*/  FMUL R19, R47.reuse, R19 ;  /* 0x000000132f137220 */ /* 0x040fe20000400000 */
[--C-:B------:R-:W-:Y:S02]  /*70f0*/  HADD2.F32 R0, -RZ, R68.reuse.H0_H0 ;  /* 0x20000044ff007230 */ /* 0x100fe40000004100 */
[----:B------:R-:W-:Y:S01]  /*7100*/  FMUL R17, R47, R21 ;  /* 0x000000152f117220 */ /* 0x000fe20000400000 */
[--C-:B------:R-:W-:Y:S02]  /*7110*/  HADD2.F32 R3, -RZ, R69.reuse.H0_H0 ;  /* 0x20000045ff037230 */ /* 0x100fe40000004100 */
[C---:B------:R-:W-:Y:S01]  /*7120*/  FFMA R19, R49.reuse, R2, R19 ;  /* 0x0000000231137223 */ /* 0x040fe20000000013 */
[----:B------:R-:W-:Y:S02]  /*7130*/  HADD2.F32 R2, -RZ, R68.H1_H1 ;  /* 0x30000044ff027230 */ /* 0x000fe40000004100 */
        /* <DEDUP_REMOVED lines=9> */
[----:B------:R-:W-:Y:S01]  /*71d0*/  FMUL R21, R47, R25 ;  /* 0x000000192f157220 */ /* 0x000fe20000400000 */
[----:B------:R-:W-:Y:S01]  /*71e0*/  F2FP.F16.F32.PACK_AB R55, R11, R6 ;  /* 0x000000060b37723e */ /* 0x000fe200000000ff */
[--C-:B------:R-:W-:Y:S02]  /*71f0*/  HADD2.F32 R3, -RZ, R71.reuse.H0_H0 ;  /* 0x20000047ff037230 */ /* 0x100fe40000004100 */
[----:B------:R-:W-:Y:S01]  /*7200*/  FMUL R22, R47, R26 ;  /* 0x0000001a2f167220 */ /* 0x000fe20000400000 */
[C---:B------:R-:W-:Y:S01]  /*7210*/  FFMA R20, R49.reuse, R2, R20 ;  /* 0x0000000231147223 */ /* 0x040fe20000000014 */
[C---:B------:R-:W-:Y:S01]  /*7220*/  FFMA R21, R49.reuse, R0, R21 ;  /* 0x0000000031157223 */ /* 0x040fe20000000015 */
[----:B------:R1:W-:Y:S01]  /*7230*/  STS.128 [R100+0x2000], R52 ;  /* 0x0020003464007388 */ /* 0x0003e20000000c00 */
[----:B------:R-:W-:Y:S02]  /*7240*/  HADD2.F32 R0, -RZ, R71.H1_H1 ;  /* 0x30000047ff007230 */ /* 0x000fe40000004100 */
[----:B------:R-:W-:Y:S01]  /*7250*/  FFMA R22, R49, R3, R22 ;  /* 0x0000000331167223 */ /* 0x000fe20000000016 */
[----:B------:R-:W-:Y:S01]  /*7260*/  FMUL R27, R47, R27 ;  /* 0x0000001b2f1b7220 */ /* 0x000fe20000400000 */
[--C-:B------:R-:W-:Y:S01]  /*7270*/  HADD2.F32 R2, -RZ, R76.reuse.H0_H0 ;  /* 0x2000004cff027230 */ /* 0x100fe20000004100 */
[----:B------:R-:W-:Y:S01]  /*7280*/  F2FP.F16.F32.PACK_AB R8, R9, R8 ;  /* 0x000000080908723e */ /* 0x000fe200000000ff */
[----:B------:R-:W-:Y:S01]  /*7290*/  HADD2.F32 R3, -RZ, R76.H1_H1 ;  /* 0x3000004cff037230 */ /* 0x000fe20000004100 */
[----:B------:R-:W-:Y:S01]  /*72a0*/  F2FP.F16.F32.PACK_AB R9, R15, R10 ;  /* 0x0000000a0f09723e */ /* 0x000fe200000000ff */
[----:B------:R-:W-:Y:S01]  /*72b0*/  FMUL R25, R47, R29 ;  /* 0x0000001d2f197220 */ /* 0x000fe20000400000 */
[--C-:B------:R-:W-:Y:S01]  /*72c0*/  HADD2.F32 R4, -RZ, R77.reuse.H0_H0 ;  /* 0x2000004dff047230 */ /* 0x100fe20000004100 */
[----:B------:R-:W-:Y:S01]  /*72d0*/  F2FP.F16.F32.PACK_AB R10, R13, R12 ;  /* 0x0000000c0d0a723e */ /* 0x000fe200000000ff */
[----:B------:R-:W-:Y:S01]  /*72e0*/  FMUL R26, R47, R30 ;  /* 0x0000001e2f1a7220 */ /* 0x000fe20000400000 */
[----:B------:R-:W-:Y:S01]  /*72f0*/  F2FP.F16.F32.PACK_AB R11, R19, R14 ;  /* 0x0000000e130b723e */ /* 0x000fe200000000ff */
[C---:B------:R-:W-:Y:S01]  /*7300*/  FFMA R27, R49.reuse, R0, R27 ;  /* 0x00000000311b7223 */ /* 0x040fe2000000001b */
[C---:B------:R-:W-:Y:S01]  /*7310*/  FFMA R24, R49.reuse, R2, R24 ;  /* 0x0000000231187223 */ /* 0x040fe20000000018 */
[----:B------:R-:W-:Y:S02]  /*7320*/  HADD2.F32 R0, -RZ, R77.H1_H1 ;  /* 0x3000004dff007230 */ /* 0x000fe40000004100 */
[----:B------:R-:W-:Y:S01]  /*7330*/  FFMA R25, R49, R3, R25 ;  /* 0x0000000331197223 */ /* 0x000fe20000000019 */
[----:B------:R1:W-:Y:S01]  /*7340*/  STS.128 [R99+0x2010], R8 ;  /* 0x0020100863007388 */ /* 0x0003e20000000c00 */
[----:B------:R-:W-:Y:S01]  /*7350*/  FMUL R31, R47, R31 ;  /* 0x0000001f2f1f7220 */ /* 0x000fe20000400000 */
[--C-:B------:R-:W-:Y:S02]  /*7360*/  HADD2.F32 R2, -RZ, R78.reuse.H0_H0 ;  /* 0x2000004eff027230 */ /* 0x100fe40000004100 */
[----:B------:R-:W-:Y:S01]  /*7370*/  FFMA R26, R49, R4, R26 ;  /* 0x00000004311a7223 */ /* 0x000fe2000000001a */
[----:B------:R-:W-:Y:S02]  /*7380*/  HADD2.F32 R3, -RZ, R78.H1_H1 ;  /* 0x3000004eff037230 */ /* 0x000fe40000004100 */
[----:B------:R-:W-:Y:S01]  /*7390*/  FMUL R29, R47, R33 ;  /* 0x000000212f1d7220 */ /* 0x000fe20000400000 */
[--C-:B------:R-:W-:Y:S01]  /*73a0*/  HADD2.F32 R4, -RZ, R79.reuse.H0_H0 ;  /* 0x2000004fff047230 */ /* 0x100fe20000004100 */
[----:B------:R-:W-:Y:S01]  /*73b0*/  F2FP.F16.F32.PACK_AB R16, R17, R16 ;  /* 0x000000101110723e */ /* 0x000fe200000000ff */
[----:B------:R-:W-:Y:S01]  /*73c0*/  FMUL R30, R47, R34 ;  /* 0x000000222f1e7220 */ /* 0x000fe20000400000 */
        /* <DEDUP_REMOVED lines=14> */
[----:B------:R-:W-:Y:S02]  /*74b0*/  F2FP.F16.F32.PACK_AB R27, R35, R30 ;  /* 0x0000001e231b723e */ /* 0x000fe400000000ff */
[----:B------:R-:W-:Y:S02]  /*74c0*/  LEA R0, R65, UR48, 0x3 ;  /* 0x0000003041007c11 */ /* 0x000fe4000f8e18ff */
[----:B------:R-:W-:Y:S01]  /*74d0*/  @P6 SHF.L.U32 R2, R97, 0x1f, RZ ;  /* 0x0000001f61026819 */ /* 0x000fe200000006ff */
        /* <DEDUP_REMOVED lines=9> */
[----:B------:R-:W-:Y:S02]  /*7570*/  UIADD3 UR8, UP0, UPT, UR52, 0x680, URZ ;  /* 0x0000068034087890 */ /* 0x000fe4000ff1e0ff */
[----:B------:R-:W-:Y:S02]  /*7580*/  UIADD3 UR5, UPT, UPT, UR41, 0x20, URZ ;  /* 0x0000002029057890 */ /* 0x000fe4000fffe0ff */
[----:B------:R-:W-:Y:S02]  /*7590*/  UIADD3 UR4, UPT, UPT, UR48, 0x2200, URZ ;  /* 0x0000220030047890 */ /* 0x000fe4000fffe0ff */
[----:B------:R-:W-:Y:S01]  /*75a0*/  UIADD3.X UR9, UPT, UPT, URZ, UR53, URZ, UP0, !UPT ;  /* 0x00000035ff097290 */ /* 0x000fe200087fe4ff */
[----:B------:R-:W-:Y:S01]  /*75b0*/  UMOV UR6, UR42 ;  /* 0x0000002a00067c82 */ /* 0x000fe20008000000 */
[----:B------:R-:W-:Y:S07]  /*75c0*/  UMOV UR7, UR36 ;  /* 0x0000002400077c82 */ /* 0x000fee0008000000 */
[----:B------:R2:W-:Y:S01]  /*75d0*/  UTMASTG.3D [UR4], [UR8] ;  /* 0x00000004080073b5 */ /* 0x0005e20008010000 */
[----:B------:R0:W-:Y:S01]  /*75e0*/  UTMACMDFLUSH ;  /* 0x00000000000079b7 */ /* 0x0001e20000000000 */
[----:B--2---:R-:W-:Y:S04]  /*75f0*/  DEPBAR.LE SB0, 0x1 ;  /* 0x000080400000791a */ /* 0x004fe80000000000 */
.L_x_115:
[----:B------:R-:W-:Y:S05]  /*7600*/  BSYNC.RECONVERGENT B0 ;  /* 0x0000000000007941 */ /* 0x000fea0003800200 */
.L_x_114:
[----:B------:R-:W-:Y:S01]  /*7610*/  BAR.SYNC.DEFER_BLOCKING 0x1, 0x80 ;  /* 0x0042000000007b1d */ /* 0x000fe20000010000 */
[----:B------:R-:W-:Y:S04]  /*7620*/  UIADD3 UR40, UPT, UPT, UR51, 0x1, URZ ;  /* 0x0000000133287890 */ /* 0x000fe8000fffe0ff */
[----:B------:R-:W-:Y:S04]  /*7630*/  UISETP.NE.AND UP0, UPT, UR40, 0x4, UPT ;  /* 0x000000042800788c */ /* 0x000fe8000bf05270 */
[----:B------:R-:W-:Y:S01]  /*7640*/  USEL UR40, UR40, URZ, UP0 ;  /* 0x000000ff28287287 */ /* 0x000fe20008000000 */
[----:B------:R2:W-:Y:S01]  /*7650*/  @P6 SYNCS.ARRIVE.TRANS64.RED.A1T0 RZ, [R72+URZ], RZ ;  /* 0x000000ff48ff69a7 */ /* 0x0005e200081004ff */
[----:B------:R-:W-:Y:S01]  /*7660*/  BSSY B1, `(.L_x_116) ;  /* 0x0000017000017945 */ /* 0x000fe20003800000 */
[----:B------:R-:W4:Y:S02]  /*7670*/  @P6 SYNCS.PHASECHK.TRANS64.TRYWAIT P0, [R0+URZ+0x40], R2 ;  /* 0x00004002000065a7 */ /* 0x000f2400080011ff */
[----:B----4-:R-:W-:Y:S01]  /*7680*/  @P6 SEL R66, RZ, 0x1, !P0 ;  /* 0x00000001ff426807 */ /* 0x010fe20004000000 */
[----:B--2---:R-:W-:Y:S06]  /*7690*/  @!P6 BRA `(.L_x_117) ;  /* 0x00000000004ce947 */ /* 0x004fec0003800000 */
        /* <DEDUP_REMOVED lines=9> */
[----:B------:R-:W-:Y:S04]  /*7730*/  SHF.L.U32 R6, R97, 0x1f, RZ ;  /* 0x0000001f61067819 */ /* 0x000fe800000006ff */
[----:B------:R-:W2:Y:S02]  /*7740*/  SYNCS.PHASECHK.TRANS64.TRYWAIT P0, [R0+URZ+0x40], R6 ;  /* 0x00004006000075a7 */ /* 0x000ea400080011ff */
[----:B--2---:R-:W-:Y:S05]  /*7750*/  @!P0 BRA `(.L_x_120) ;  /* 0x0000002400648947 */ /* 0x004fea0003800000 */
.L_x_119:
[----:B------:R-:W-:Y:S05]  /*7760*/  BSYNC B0 ;  /* 0x0000000000007941 */ /* 0x000fea0003800000 */
.L_x_118:
[----:B------:R-:W-:Y:S02]  /*7770*/  ISETP.NE.AND P0, PT, R67, RZ, PT ;  /* 0x000000ff4300720c */ /* 0x000fe40003f05270 */
[----:B------:R-:W-:Y:S11]  /*7780*/  IADD3 R65, PT, PT, R65, 0x1, RZ ;  /* 0x0000000141417810 */ /* 0x000ff60007ffe0ff */
[----:B------:R4:W1:Y:S04]  /*7790*/  @P0 LDS.128 R56, [R5] ;  /* 0x0000000005380984 */ /* 0x0008680000000c00 */
[----:B------:R4:W1:Y:S04]  /*77a0*/  @P0 LDS.128 R60, [R4+0x10] ;  /* 0x00001000043c0984 */ /* 0x0008680000000c00 */
[----:B------:R4:W1:Y:S04]  /*77b0*/  @P0 LDS.128 R68, [R3+0x20] ;  /* 0x0000200003440984 */ /* 0x0008680000000c00 */
[----:B------:R4:W1:Y:S02]  /*77c0*/  @P0 LDS.128 R76, [R2+0x30] ;  /* 0x00003000024c0984 */ /* 0x0008640000000c00 */
.L_x_117:
[----:B------:R-:W-:Y:S05]  /*77d0*/  BSYNC B1 ;  /* 0x0000000000017941 */ /* 0x000fea0003800000 */
.L_x_116:
        /* <DEDUP_REMOVED lines=21> */
.L_x_121:
        /* <DEDUP_REMOVED lines=146> */
.L_x_123:
[----:B------:R-:W-:Y:S05]  /*8250*/  BSYNC.RECONVERGENT B0 ;  /* 0x0000000000007941 */ /* 0x000fea0003800200 */
.L_x_122:
        /* <DEDUP_REMOVED lines=21> */
.L_x_127:
[----:B------:R-:W-:Y:S05]  /*83b0*/  BSYNC B0 ;  /* 0x0000000000007941 */ /* 0x000fea0003800000 */
.L_x_126:
[----:B------:R-:W-:Y:S11]  /*83c0*/  ISETP.NE.AND P0, PT, R67, RZ, PT ;  /* 0x000000ff4300720c */ /* 0x000ff60003f05270 */
[----:B------:R-:W-:Y:S02]  /*83d0*/  @!UPT UIADD3 URZ, UPT, UPT, URZ, URZ, URZ ;  /* 0x000000fffffff290 */ /* 0x000fe4000fffe0ff */
[----:B------:R4:W1:Y:S04]  /*83e0*/  @P0 LDS.128 R56, [R4] ;  /* 0x0000000004380984 */ /* 0x0008680000000c00 */
[----:B------:R4:W1:Y:S04]  /*83f0*/  @P0 LDS.128 R60, [R3+0x10] ;  /* 0x00001000033c0984 */ /* 0x0008680000000c00 */
[----:B------:R4:W1:Y:S04]  /*8400*/  @P0 LDS.128 R68, [R2+0x20] ;  /* 0x0000200002440984 */ /* 0x0008680000000c00 */
[----:B------:R4:W1:Y:S02]  /*8410*/  @P0 LDS.128 R76, [R65+0x30] ;  /* 0x00003000414c0984 */ /* 0x0008640000000c00 */
.L_x_125:
[----:B------:R-:W-:Y:S05]  /*8420*/  BSYNC B1 ;  /* 0x0000000000017941 */ /* 0x000fea0003800000 */
.L_x_124:
        /* <DEDUP_REMOVED lines=21> */
.L_x_129:
[----:B------:R-:W-:Y:S01]  /*8580*/  ISETP.NE.AND P0, PT, R102, RZ, PT ;  /* 0x000000ff6600720c */ /* 0x000fe20003f05270 */
[----:B------:R-:W-:Y:S05]  /*8590*/  WARPSYNC.ALL ;  /* 0x0000000000007948 */ /* 0x000fea0003800000 */
[----:B------:R-:W-:Y:S01]  /*85a0*/  R2UR UR4, R48 ;  /* 0x00000000300472ca */ /* 0x000fe200000e0000 */
[--C-:B-1----:R-:W-:Y:S01]  /*85b0*/  HADD2.F32 R0, -RZ, R56.reuse.H0_H0 ;  /* 0x20000038ff007230 */ /* 0x102fe20000004100 */
[----:B------:R-:W-:Y:S01]  /*85c0*/  R2UR UR5, R64 ;  /* 0x00000000400572ca */ /* 0x000fe200000e0000 */
[----:B----4-:R-:W-:Y:S01]  /*85d0*/  HADD2.F32 R2, -RZ, R56.H1_H1 ;  /* 0x30000038ff027230 */ /* 0x010fe20000004100 */
[----:B------:R-:W-:Y:S01]  /*85e0*/  BSSY.RECONVERGENT B0, `(.L_x_130) ;  /* 0x0000089000007945 */ /* 0x000fe20003800200 */
[--C-:B------:R-:W-:Y:S02]  /*85f0*/  HADD2.F32 R3, -RZ, R57.reuse.H0_H0 ;  /* 0x20000039ff037230 */ /* 0x100fe40000004100 */
[----:B------:R-:W-:Y:S02]  /*8600*/  HADD2.F32 R48, -RZ, R57.H1_H1 ;  /* 0x30000039ff307230 */ /* 0x000fe40000004100 */
[--C-:B------:R-:W-:Y:S02]  /*8610*/  HADD2.F32 R50, -RZ, R58.reuse.H0_H0 ;  /* 0x2000003aff327230 */ /* 0x100fe40000004100 */
[----:B------:R-:W-:Y:S02]  /*8620*/  HADD2.F32 R51, -RZ, R58.H1_H1 ;  /* 0x3000003aff337230 */ /* 0x000fe40000004100 */
[----:B------:R-:W1:Y:S01]  /*8630*/  LDTM.x32 R4, tmem[UR4+0x60] ;  /* 0x00006004000479ee */ /* 0x000e6200082c0000 */
[----:B------:R-:W-:Y:S01]  /*8640*/  NOP ;  /* 0x0000000000007918 */ /* 0x000fe20000000000 */
[----:B------:R-:W-:Y:S01]  /*8650*/  UIADD3 UR5, UPT, UPT, UR5, 0xd0, URZ ;  /* 0x000000d005057890 */ /* 0x000fe2000fffe0ff */
[--C-:B------:R-:W-:Y:S02]  /*8660*/  HADD2.F32 R52, -RZ, R59.reuse.H0_H0 ;  /* 0x2000003bff347230 */ /* 0x100fe40000004100 */
[----:B------:R-:W-:Y:S01]  /*8670*/  HADD2.F32 R53, -RZ, R59.H1_H1 ;  /* 0x3000003bff357230 */ /* 0x000fe20000004100 */
[----:B------:R-:W-:Y:S01]  /*8680*/  UPRMT UR5, UR37, 0x654, UR5 ;  /* 0x0000065425057896 */ /* 0x000fe20008000005 */
[--C-:B------:R-:W-:Y:S02]  /*8690*/  HADD2.F32 R54, -RZ, R60.reuse.H0_H0 ;  /* 0x2000003cff367230 */ /* 0x100fe40000004100 */
[----:B------:R-:W-:Y:S02]  /*86a0*/  HADD2.F32 R55, -RZ, R60.H1_H1 ;  /* 0x3000003cff377230 */ /* 0x000fe40000004100 */
[--C-:B------:R-:W-:Y:S02]  /*86b0*/  HADD2.F32 R56, -RZ, R61.reuse.H0_H0 ;  /* 0x2000003dff387230 */ /* 0x100fe40000004100 */
[----:B------:R-:W-:Y:S02]  /*86c0*/  HADD2.F32 R57, -RZ, R61.H1_H1 ;  /* 0x3000003dff397230 */ /* 0x000fe40000004100 */
[----:B-1----:R-:W-:Y:S01]  /*86d0*/  SYNCS.ARRIVE.TRANS64.RED.A1T0 RZ, [UR5], RZ ;  /* 0x000000ffffff79a7 */ /* 0x002fe20008100405 */
[--C-:B------:R-:W-:Y:S02]  /*86e0*/  HADD2.F32 R58, -RZ, R62.reuse.H0_H0 ;  /* 0x2000003eff3a7230 */ /* 0x100fe40000004100 */
[----:B------:R-:W-:Y:S02]  /*86f0*/  HADD2.F32 R59, -RZ, R62.H1_H1 ;  /* 0x3000003eff3b7230 */ /* 0x000fe40000004100 */
[--C-:B------:R-:W-:Y:S02]  /*8700*/  HADD2.F32 R60, -RZ, R63.reuse.H0_H0 ;  /* 0x2000003fff3c7230 */ /* 0x100fe40000004100 */
[----:B------:R-:W-:Y:S02]  /*8710*/  HADD2.F32 R61, -RZ, R63.H1_H1 ;  /* 0x3000003fff3d7230 */ /* 0x000fe40000004100 */
[C---:B------:R-:W-:Y:S01]  /*8720*/  FMUL R4, R47.reuse, R4 ;  /* 0x000000042f047220 */ /* 0x040fe20000400000 */
[C---:B------:R-:W-:Y:S01]  /*8730*/  FMUL R5, R47.reuse, R5 ;  /* 0x000000052f057220 */ /* 0x040fe20000400000 */
[C---:B------:R-:W-:Y:S01]  /*8740*/  FMUL R6, R47.reuse, R6 ;  /* 0x000000062f067220 */ /* 0x040fe20000400000 */
[----:B------:R-:W-:Y:S01]  /*8750*/  FMUL R7, R47, R7 ;  /* 0x000000072f077220 */ /* 0x000fe20000400000 */
[C---:B------:R-:W-:Y:S01]  /*8760*/  FFMA R4, R49.reuse, R0, R4 ;  /* 0x0000000031047223 */ /* 0x040fe20000000004 */
[C---:B------:R-:W-:Y:S01]  /*8770*/  FFMA R5, R49.reuse, R2, R5 ;  /* 0x0000000231057223 */ /* 0x040fe20000000005 */
[C---:B------:R-:W-:Y:S01]  /*8780*/  FFMA R6, R49.reuse, R3, R6 ;  /* 0x0000000331067223 */ /* 0x040fe20000000006 */
[----:B------:R-:W-:Y:S01]  /*8790*/  FFMA R7, R49, R48, R7 ;  /* 0x0000003031077223 */ /* 0x000fe20000000007 */
[C---:B------:R-:W-:Y:S01]  /*87a0*/  FMUL R8, R47.reuse, R8 ;  /* 0x000000082f087220 */ /* 0x040fe20000400000 */
[----:B------:R-:W-:Y:S01]  /*87b0*/  FMUL R9, R47, R9 ;  /* 0x000000092f097220 */ /* 0x000fe20000400000 */
[----:B------:R-:W-:Y:S01]  /*87c0*/  F2FP.F16.F32.PACK_AB R4, R5, R4 ;  /* 0x000000040504723e */ /* 0x000fe200000000ff */
[----:B------:R-:W-:Y:S01]  /*87d0*/  FMUL R0, R47, R10 ;  /* 0x0000000a2f007220 */ /* 0x000fe20000400000 */
[----:B------:R-:W-:Y:S01]  /*87e0*/  F2FP.F16.F32.PACK_AB R5, R7, R6 ;  /* 0x000000060705723e */ /* 0x000fe200000000ff */
[C---:B------:R-:W-:Y:S01]  /*87f0*/  FFMA R8, R49.reuse, R50, R8 ;  /* 0x0000003231087223 */ /* 0x040fe20000000008 */
[C---:B------:R-:W-:Y:S01]  /*8800*/  FFMA R9, R49.reuse, R51, R9 ;  /* 0x0000003331097223 */ /* 0x040fe20000000009 */
[----:B------:R-:W-:Y:S01]  /*8810*/  FFMA R0, R49, R52, R0 ;  /* 0x0000003431007223 */ /* 0x000fe20000000000 */
[C---:B------:R-:W-:Y:S01]  /*8820*/  FMUL R2, R47.reuse, R11 ;  /* 0x0000000b2f027220 */ /* 0x040fe20000400000 */
[C---:B------:R-:W-:Y:S01]  /*8830*/  FMUL R3, R47.reuse, R12 ;  /* 0x0000000c2f037220 */ /* 0x040fe20000400000 */
[----:B------:R-:W-:Y:S01]  /*8840*/  FMUL R10, R47, R13 ;  /* 0x0000000d2f0a7220 */ /* 0x000fe20000400000 */
[----:B------:R-:W-:Y:S01]  /*8850*/  F2FP.F16.F32.PACK_AB R6, R9, R8 ;  /* 0x000000080906723e */ /* 0x000fe200000000ff */
[C---:B------:R-:W-:Y:S01]  /*8860*/  FFMA R2, R49.reuse, R53, R2 ;  /* 0x0000003531027223 */ /* 0x040fe20000000002 */
[C---:B------:R-:W-:Y:S01]  /*8870*/  FFMA R3, R49.reuse, R54, R3 ;  /* 0x0000003631037223 */ /* 0x040fe20000000003 */
[----:B------:R-:W-:Y:S01]  /*8880*/  FFMA R10, R49, R55, R10 ;  /* 0x00000037310a7223 */ /* 0x000fe2000000000a */
[C---:B------:R-:W-:Y:S01]  /*8890*/  FMUL R11, R47.reuse, R14 ;  /* 0x0000000e2f0b7220 */ /* 0x040fe20000400000 */
[C---:B------:R-:W-:Y:S01]  /*88a0*/  FMUL R15, R47.reuse, R15 ;  /* 0x0000000f2f0f7220 */ /* 0x040fe20000400000 */
[C---:B------:R-:W-:Y:S01]  /*88b0*/  FMUL R12, R47.reuse, R16 ;  /* 0x000000102f0c7220 */ /* 0x040fe20000400000 */
[----:B------:R-:W-:Y:S01]  /*88c0*/  FMUL R13, R47, R17 ;  /* 0x000000112f0d7220 */ /* 0x000fe20000400000 */
[----:B------:R-:W-:Y:S01]  /*88d0*/  FFMA R11, R49, R56, R11 ;  /* 0x00000038310b7223 */ /* 0x000fe2000000000b */
[----:B------:R-:W-:Y:S01]  /*88e0*/  FMUL R14, R47, R18 ;  /* 0x000000122f0e7220 */ /* 0x000fe20000400000 */
[----:B------:R-:W-:Y:S01]  /*88f0*/  FFMA R15, R49, R57, R15 ;  /* 0x00000039310f7223 */ /* 0x000fe2000000000f */
[--C-:B------:R-:W-:Y:S02]  /*8900*/  HADD2.F32 R62, -RZ, R68.reuse.H0_H0 ;  /* 0x20000044ff3e7230 */ /* 0x100fe40000004100 */
[----:B------:R-:W-:Y:S01]  /*8910*/  FMUL R19, R47, R19 ;  /* 0x000000132f137220 */ /* 0x000fe20000400000 */
[----:B------:R-:W-:Y:S01]  /*8920*/  F2FP.F16.F32.PACK_AB R7, R2, R0 ;  /* 0x000000000207723e */ /* 0x000fe200000000ff */
[----:B------:R-:W-:Y:S01]  /*8930*/  FFMA R12, R49, R58, R12 ;  /* 0x0000003a310c7223 */ /* 0x000fe2000000000c */
[----:B------:R-:W-:Y:S02]  /*8940*/  HADD2.F32 R63, -RZ, R68.H1_H1 ;  /* 0x30000044ff3f7230 */ /* 0x000fe40000004100 */
[----:B------:R-:W-:Y:S01]  /*8950*/  FMUL R16, R47, R20 ;  /* 0x000000142f107220 */ /* 0x000fe20000400000 */
[----:B------:R-:W-:Y:S01]  /*8960*/  FFMA R13, R49, R59, R13 ;  /* 0x0000003b310d7223 */ /* 0x000fe2000000000d */
[----:B------:R1:W-:Y:S01]  /*8970*/  STS.128 [R100+0x6000], R4 ;  /* 0x0060000464007388 */ /* 0x0003e20000000c00 */
[--C-:B------:R-:W-:Y:S02]  /*8980*/  HADD2.F32 R64, -RZ, R69.reuse.H0_H0 ;  /* 0x20000045ff407230 */ /* 0x100fe40000004100 */
[----:B------:R-:W-:Y:S01]  /*8990*/  FMUL R17, R47, R21 ;  /* 0x000000152f117220 */ /* 0x000fe20000400000 */
[----:B------:R-:W-:Y:S01]  /*89a0*/  FFMA R14, R49, R60, R14 ;  /* 0x0000003c310e7223 */ /* 0x000fe2000000000e */
[----:B------:R-:W-:Y:S02]  /*89b0*/  HADD2.F32 R65, -RZ, R69.H1_H1 ;  /* 0x30000045ff417230 */ /* 0x000fe40000004100 */
[----:B------:R-:W-:Y:S01]  /*89c0*/  FMUL R18, R47, R22 ;  /* 0x000000162f127220 */ /* 0x000fe20000400000 */
[----:B------:R-:W-:Y:S01]  /*89d0*/  FFMA R19, R49, R61, R19 ;  /* 0x0000003d31137223 */ /* 0x000fe20000000013 */
        /* <DEDUP_REMOVED lines=11> */
[----:B------:R-:W-:Y:S01]  /*8a90*/  F2FP.F16.F32.PACK_AB R8, R10, R3 ;  /* 0x000000030a08723e */ /* 0x000fe200000000ff */
[----:B------:R-:W-:Y:S01]  /*8aa0*/  FFMA R23, R49, R65, R23 ;  /* 0x0000004131177223 */ /* 0x000fe20000000017 */
[----:B------:R-:W-:Y:S01]  /*8ab0*/  F2FP.F16.F32.PACK_AB R9, R15, R11 ;  /* 0x0000000b0f09723e */ /* 0x000fe200000000ff */
[--C-:B------:R-:W-:Y:S02]  /*8ac0*/  HADD2.F32 R70, -RZ, R76.reuse.H0_H0 ;  /* 0x2000004cff467230 */ /* 0x100fe40000004100 */
[----:B------:R-:W-:Y:S01]  /*8ad0*/  FMUL R27, R47, R27 ;  /* 0x0000001b2f1b7220 */ /* 0x000fe20000400000 */
[----:B------:R-:W-:Y:S01]  /*8ae0*/  F2FP.F16.F32.PACK_AB R10, R13, R12 ;  /* 0x0000000c0d0a723e */ /* 0x000fe200000000ff */
[----:B------:R-:W-:Y:S01]  /*8af0*/  FFMA R20, R49, R66, R20 ;  /* 0x0000004231147223 */ /* 0x000fe20000000014 */
[----:B------:R-:W-:Y:S01]  /*8b00*/  F2FP.F16.F32.PACK_AB R11, R19, R14 ;  /* 0x0000000e130b723e */ /* 0x000fe200000000ff */
[----:B------:R-:W-:Y:S02]  /*8b10*/  HADD2.F32 R71, -RZ, R76.H1_H1 ;  /* 0x3000004cff477230 */ /* 0x000fe40000004100 */
[----:B------:R-:W-:Y:S01]  /*8b20*/  FMUL R24, R47, R28 ;  /* 0x0000001c2f187220 */ /* 0x000fe20000400000 */
[----:B------:R-:W-:Y:S01]  /*8b30*/  FFMA R21, R49, R67, R21 ;  /* 0x0000004331157223 */ /* 0x000fe20000000015 */
[--C-:B------:R-:W-:Y:S01]  /*8b40*/  HADD2.F32 R72, -RZ, R77.reuse.H0_H0 ;  /* 0x2000004dff487230 */ /* 0x100fe20000004100 */
[----:B------:R1:W-:Y:S01]  /*8b50*/  STS.128 [R99+0x6010], R8 ;  /* 0x0060100863007388 */ /* 0x0003e20000000c00 */
        /* <DEDUP_REMOVED lines=49> */
.L_x_131:
[----:B------:R-:W-:Y:S05]  /*8e70*/  BSYNC.RECONVERGENT B0 ;  /* 0x0000000000007941 */ /* 0x000fea0003800200 */
.L_x_130:
[----:B------:R-:W-:Y:S01]  /*8e80*/  BAR.SYNC.DEFER_BLOCKING 0x1, 0x80 ;  /* 0x0042000000007b1d */ /* 0x000fe20000010000 */
[----:B------:R-:W-:Y:S01]  /*8e90*/  UISETP.NE.AND UP0, UPT, UR49, -0x4, UPT ;  /* 0xfffffffc3100788c */ /* 0x000fe2000bf05270 */
[----:B------:R-:W-:Y:S08]  /*8ea0*/  IADD3 R45, PT, PT, R45, 0x1, RZ ;  /* 0x000000012d2d7810 */ /* 0x000ff00007ffe0ff */
[----:B------:R-:W-:Y:S05]  /*8eb0*/  BRA.U !UP0, `(.L_x_132) ;  /* 0x0000000108287547 */ /* 0x000fea000b800000 */
[----:B------:R-:W-:Y:S01]  /*8ec0*/  ISETP.NE.AND P0, PT, R107, RZ, PT ;  /* 0x000000ff6b00720c */ /* 0x000fe20003f05270 */
[----:B------:R-:W-:Y:S01]  /*8ed0*/  IMAD.U32 R2, RZ, RZ, UR51 ;  /* 0x00000033ff027e24 */ /* 0x000fe2000f8e00ff */
[----:B------:R-:W-:Y:S01]  /*8ee0*/  UIADD3 UR51, UPT, UPT, UR51, 0x1, URZ ;  /* 0x0000000133337890 */ /* 0x000fe2000fffe0ff */
[----:B------:R-:W-:Y:S03]  /*8ef0*/  IMAD.U32 R0, RZ, RZ, UR37 ;  /* 0x00000025ff007e24 */ /* 0x000fe6000f8e00ff */
[----:B------:R-:W-:Y:S04]  /*8f00*/  UISETP.NE.AND UP0, UPT, UR51, 0x4, UPT ;  /* 0x000000043300788c */ /* 0x000fe8000bf05270 */
[----:B------:R-:W-:Y:S03]  /*8f10*/  USEL UR51, UR51, URZ, UP0 ;  /* 0x000000ff33337287 */ /* 0x000fe60008000000 */
[----:B------:R-:W-:Y:S05]  /*8f20*/  @P0 LEA R2, R2, UR48, 0x3 ;  /* 0x0000003002020c11 */ /* 0x000fea000f8e18ff */
[----:B------:R-:W-:Y:S05]  /*8f30*/  @P0 VIADD R2, R2, 0x60 ;  /* 0x0000006002020836 */ /* 0x000fea0000000000 */
[----:B------:R-:W-:Y:S04]  /*8f40*/  @P0 PRMT R0, R0, 0x654, R2 ;  /* 0x0000065400000816 */ /* 0x000fe80000000002 */
[----:B------:R2:W-:Y:S03]  /*8f50*/  @P0 SYNCS.ARRIVE.TRANS64.RED.A1T0 RZ, [R0+URZ], RZ ;  /* 0x000000ff00ff09a7 */ /* 0x0005e600081004ff */
.L_x_132:
[----:B------:R-:W-:Y:S01]  /*8f60*/  ISETP.NE.AND P2, PT, R103, RZ, PT ;  /* 0x000000ff6700720c */ /* 0x000fe20003f45270 */
[----:B------:R-:W-:Y:S01]  /*8f70*/  UIADD3 UR49, UPT, UPT, UR49, 0x4, URZ ;  /* 0x0000000431317890 */ /* 0x000fe2000fffe0ff */
[----:B------:R-:W-:Y:S01]  /*8f80*/  ISETP.NE.AND P0, PT, R105, 0x2, PT ;  /* 0x000000026900780c */ /* 0x000fe20003f05270 */
[----:B------:R-:W-:Y:S01]  /*8f90*/  IMAD.IADD R20, R43, 0x1, R86 ;  /* 0x000000012b147824 */ /* 0x000fe200078e0256 */
[----:B------:R-:W-:Y:S01]  /*8fa0*/  ISETP.NE.AND P1, PT, R45, 0x4, PT ;  /* 0x000000042d00780c */ /* 0x000fe20003f25270 */
[----:B------:R-:W-:Y:S01]  /*8fb0*/  IMAD.IADD R21, R44, 0x1, R87 ;  /* 0x000000012c157824 */ /* 0x000fe200078e0257 */
[----:B------:R-:W-:Y:S02]  /*8fc0*/  SEL R2, RZ, 0x1, P0 ;  /* 0x00000001ff027807 */ /* 0x000fe40000000000 */
[----:B--2---:R-:W-:Y:S02]  /*8fd0*/  SEL R0, RZ, 0x1, P1 ;  /* 0x00000001ff007807 */ /* 0x004fe40000800000 */
[----:B------:R-:W-:Y:S02]  /*8fe0*/  LOP3.LUT R95, R95, R2, RZ, 0x3c, !PT ;  /* 0x000000025f5f7212 */ /* 0x000fe400078e3cff */
[----:B------:R-:W-:Y:S02]  /*8ff0*/  LOP3.LUT R96, R96, R0, RZ, 0x3c, !PT ;  /* 0x0000000060607212 */ /* 0x000fe400078e3cff */
[----:B------:R-:W-:Y:S02]  /*9000*/  @P2 R2UR UR36, R94 ;  /* 0x000000005e2422ca */ /* 0x000fe400000e0000 */
[----:B------:R-:W-:Y:S02]  /*9010*/  SEL R105, R105, RZ, P0 ;  /* 0x000000ff69697207 */ /* 0x000fe40000000000 */
[----:B------:R-:W-:Y:S01]  /*9020*/  SEL R45, R45, RZ, P1 ;  /* 0x000000ff2d2d7207 */ /* 0x000fe20000800000 */
[----:B------:R-:W-:Y:S10]  /*9030*/  @P2 BRA `(.L_x_133) ;  /* 0xffffffc000502947 */ /* 0x000ff4000383ffff */
[----:B------:R-:W-:-:S09]  /*9040*/  UISETP.NE.AND UP0, UPT, UR50, URZ, UPT ;  /* 0x000000ff3200728c */ /* 0x000fd2000bf05270 */
[----:B------:R-:W-:Y:S05]  /*9050*/  BRA.U !UP0, `(.L_x_134) ;  /* 0x0000000108487547 */ /* 0x000fea000b800000 */
[----:B------:R-:W2:Y:S02]  /*9060*/  LDCU.64 UR4, c[0x0][0x890] ;  /* 0x00011200ff0477ac */ /* 0x000ea40008000a00 */
[----:B--2---:R-:W-:-:S04]  /*9070*/  UISETP.NE.U32.AND UP0, UPT, UR4, URZ, UPT ;  /* 0x000000ff0400728c */ /* 0x004fc8000bf05070 */
[----:B------:R-:W-:-:S09]  /*9080*/  UISETP.NE.AND.EX UP0, UPT, UR5, URZ, UPT, UP0 ;  /* 0x000000ff0500728c */ /* 0x000fd2000bf05300 */
[----:B------:R-:W-:Y:S05]  /*9090*/  BRA.U UP0, `(.L_x_135) ;  /* 0x00000001000c7547 */ /* 0x000fea000b800000 */
[----:B------:R-:W-:-:S13]  /*90a0*/  FSETP.NEU.AND P0, PT, R49, RZ, PT ;  /* 0x000000ff3100720b */ /* 0x000fda0003f0d000 */
[----:B------:R-:W-:Y:S05]  /*90b0*/  @!P0 EXIT ;  /* 0x000000000000894d */ /* 0x000fea0003800000 */
[----:B------:R-:W-:Y:S05]  /*90c0*/  BRA `(.L_x_134) ;  /* 0x00000000002c7947 */ /* 0x000fea0003800000 */
.L_x_135:
[----:B------:R-:W-:Y:S01]  /*90d0*/  ISETP.NE.AND P0, PT, R104, RZ, PT ;  /* 0x000000ff6800720c */ /* 0x000fe20003f05270 */
[----:B------:R-:W-:-:S12]  /*90e0*/  BSSY.RECONVERGENT B0, `(.L_x_134) ;  /* 0x0000009000007945 */ /* 0x000fd80003800200 */
[----:B------:R-:W-:Y:S05]  /*90f0*/  @P0 BRA `(.L_x_136) ;  /* 0x0000000000140947 */ /* 0x000fea0003800000 */
[----:B------:R-:W2:Y:S02]  /*9100*/  LDCU.64 UR4, c[0x0][0x888] ;  /* 0x00011100ff0477ac */ /* 0x000ea40008000a00 */
[----:B--2---:R-:W-:-:S04]  /*9110*/  ISETP.NE.U32.AND P0, PT, RZ, UR4, PT ;  /* 0x00000004ff007c0c */ /* 0x004fc8000bf05070 */
[----:B------:R-:W-:-:S13]  /*9120*/  ISETP.NE.AND.EX P0, PT, RZ, UR5, PT, P0 ;  /* 0x00000005ff007c0c */ /* 0x000fda000bf05300 */
[----:B------:R-:W-:Y:S05]  /*9130*/  @!P0 EXIT ;  /* 0x000000000000894d */ /* 0x000fea0003800000 */
[----:B------:R-:W-:Y:S05]  /*9140*/  BRA `(.L_x_137) ;  /* 0x0000000000087947 */ /* 0x000fea0003800000 */
.L_x_136:
[----:B------:R-:W-:-:S13]  /*9150*/  FSETP.NEU.AND P0, PT, R49, RZ, PT ;  /* 0x000000ff3100720b */ /* 0x000fda0003f0d000 */
[----:B------:R-:W-:Y:S05]  /*9160*/  @!P0 EXIT ;  /* 0x000000000000894d */ /* 0x000fea0003800000 */
.L_x_137:
[----:B------:R-:W-:Y:S05]  /*9170*/  BSYNC.RECONVERGENT B0 ;  /* 0x0000000000007941 */ /* 0x000fea0003800200 */
.L_x_134:
[----:B------:R-:W-:Y:S01]  /*9180*/  ULEA UR4, UR51, UR48, 0x3 ;  /* 0x0000003033047291 */ /* 0x000fe2000f8e18ff */
[----:B------:R-:W-:-:S04]  /*9190*/  DEPBAR.LE SB0, 0x0 ;  /* 0x000080000000791a */ /* 0x000fc80000000000 */
[----:B------:R-:W-:-:S04]  /*91a0*/  UIADD3 UR4, UPT, UPT, UR4, 0x60, URZ ;  /* 0x0000006004047890 */ /* 0x000fc8000fffe0ff */
[----:B------:R-:W-:-:S09]  /*91b0*/  UPRMT UR4, UR37, 0x654, UR4 ;  /* 0x0000065425047896 */ /* 0x000fd20008000004 */
[----:B------:R-:W-:Y:S01]  /*91c0*/  SYNCS.ARRIVE.TRANS64.RED.A1T0 RZ, [UR4], RZ ;  /* 0x000000ffffff79a7 */ /* 0x000fe20008100404 */
[----:B------:R-:W-:Y:S05]  /*91d0*/  EXIT ;  /* 0x000000000000794d */ /* 0x000fea0003800000 */
.L_x_24:
[----:B--2---:R2:W4:Y:S02]  /*91e0*/  SYNCS.PHASECHK.TRANS64.TRYWAIT P0, [R2+URZ+0x100], R3 ;  /* 0x00010003020075a7 */ /* 0x00452400080011ff */
[----:B----4-:R-:W-:Y:S05]  /*91f0*/  @!P0 NANOSLEEP.SYNCS 0x989680 ;  /* 0x009896800000895d */ /* 0x010fea0003900000 */
[----:B------:R-:W4:Y:S02]  /*9200*/  @!P0 SYNCS.PHASECHK.TRANS64 P0, [R2+URZ+0x100], R3 ;  /* 0x00010003020085a7 */ /* 0x000f2400080010ff */
[----:B----4-:R-:W-:Y:S05]  /*9210*/  @!P0 BRA `(.L_x_24) ;  /* 0xfffffffc00f08947 */ /* 0x010fea000383ffff */
[----:B------:R-:W-:Y:S05]  /*9220*/  BRA `(.L_x_138) ;  /* 0xffffff8400ac7947 */ /* 0x000fea000383ffff */
.L_x_27:
[----:B-1----:R-:W-:-:S07]  /*9230*/  MOV R2, UR33 ;  /* 0x0000002100027c02 */ /* 0x002fce0008000f00 */
.L_x_139:
[----:B-1----:R1:W2:Y:S02]  /*9240*/  SYNCS.PHASECHK.TRANS64.TRYWAIT P0, [R2+URZ+0x20], R4 ;  /* 0x00002004020075a7 */ /* 0x0022a400080011ff */
[----:B--2---:R-:W-:Y:S05]  /*9250*/  @!P0 NANOSLEEP.SYNCS 0x989680 ;  /* 0x009896800000895d */ /* 0x004fea0003900000 */
[----:B------:R-:W2:Y:S02]  /*9260*/  @!P0 SYNCS.PHASECHK.TRANS64 P0, [R2+URZ+0x20], R4 ;  /* 0x00002004020085a7 */ /* 0x000ea400080010ff */
[----:B--2---:R-:W-:Y:S05]  /*9270*/  @!P0 BRA `(.L_x_139) ;  /* 0xfffffffc00f08947 */ /* 0x004fea000383ffff */
[----:B------:R-:W-:Y:S05]  /*9280*/  BRA `(.L_x_26) ;  /* 0xffffff8800047947 */ /* 0x000fea000383ffff */
.L_x_34:
[----:B-1----:R-:W-:-:S07]  /*9290*/  MOV R2, UR33 ;  /* 0x0000002100027c02 */ /* 0x002fce0008000f00 */
.L_x_140:
[----:B-1----:R1:W2:Y:S02]  /*92a0*/  SYNCS.PHASECHK.TRANS64.TRYWAIT P0, [R2+URZ+0x20], R4 ;  /* 0x00002004020075a7 */ /* 0x0022a400080011ff */
[----:B--2---:R-:W-:Y:S05]  /*92b0*/  @!P0 NANOSLEEP.SYNCS 0x989680 ;  /* 0x009896800000895d */ /* 0x004fea0003900000 */
[----:B------:R-:W2:Y:S02]  /*92c0*/  @!P0 SYNCS.PHASECHK.TRANS64 P0, [R2+URZ+0x20], R4 ;  /* 0x00002004020085a7 */ /* 0x000ea400080010ff */
[----:B--2---:R-:W-:Y:S05]  /*92d0*/  @!P0 BRA `(.L_x_140) ;  /* 0xfffffffc00f08947 */ /* 0x004fea000383ffff */
[----:B------:R-:W-:Y:S05]  /*92e0*/  BRA `(.L_x_33) ;  /* 0xffffff8800f87947 */ /* 0x000fea000383ffff */
.L_x_39:
[----:B-1----:R1:W2:Y:S02]  /*92f0*/  SYNCS.PHASECHK.TRANS64.TRYWAIT P0, [R2+URZ+0x90], R3 ;  /* 0x00009003020075a7 */ /* 0x0022a400080011ff */
[----:B--2---:R-:W-:Y:S05]  /*9300*/  @!P0 NANOSLEEP.SYNCS 0x989680 ;  /* 0x009896800000895d */ /* 0x004fea0003900000 */
[----:B------:R-:W2:Y:S02]  /*9310*/  @!P0 SYNCS.PHASECHK.TRANS64 P0, [R2+URZ+0x90], R3 ;  /* 0x00009003020085a7 */ /* 0x000ea400080010ff */
[----:B--2---:R-:W-:Y:S05]  /*9320*/  @!P0 BRA `(.L_x_39) ;  /* 0xfffffffc00f08947 */ /* 0x004fea000383ffff */
[----:B------:R-:W-:Y:S05]  /*9330*/  BRA `(.L_x_141) ;  /* 0xffffff8c00c47947 */ /* 0x000fea000383ffff */
.L_x_43:
[----:B---3--:R-:W-:-:S07]  /*9340*/  MOV R0, UR4 ;  /* 0x0000000400007c02 */ /* 0x008fce0008000f00 */
.L_x_142:
[----:B-1----:R1:W2:Y:S02]  /*9350*/  SYNCS.PHASECHK.TRANS64.TRYWAIT P0, [R0+URZ], R2 ;  /* 0x00000002000075a7 */ /* 0x0022a400080011ff */
[----:B--2---:R-:W-:Y:S05]  /*9360*/  @!P0 NANOSLEEP.SYNCS 0x989680 ;  /* 0x009896800000895d */ /* 0x004fea0003900000 */
[----:B------:R-:W2:Y:S02]  /*9370*/  @!P0 SYNCS.PHASECHK.TRANS64 P0, [R0+URZ], R2 ;  /* 0x00000002000085a7 */ /* 0x000ea400080010ff */
[----:B--2---:R-:W-:Y:S05]  /*9380*/  @!P0 BRA `(.L_x_142) ;  /* 0xfffffffc00f08947 */ /* 0x004fea000383ffff */
[----:B------:R-:W-:Y:S05]  /*9390*/  BRA `(.L_x_143) ;  /* 0xffffff9400347947 */ /* 0x000fea000383ffff */
.L_x_44:
[----:B---3--:R-:W-:-:S07]  /*93a0*/  MOV R0, UR4 ;  /* 0x0000000400007c02 */ /* 0x008fce0008000f00 */
.L_x_144:
[----:B-1----:R1:W2:Y:S02]  /*93b0*/  SYNCS.PHASECHK.TRANS64.TRYWAIT P0, [R0+URZ], R3 ;  /* 0x00000003000075a7 */ /* 0x0022a400080011ff */
[----:B--2---:R-:W-:Y:S05]  /*93c0*/  @!P0 NANOSLEEP.SYNCS 0x989680 ;  /* 0x009896800000895d */ /* 0x004fea0003900000 */
[----:B------:R-:W2:Y:S02]  /*93d0*/  @!P0 SYNCS.PHASECHK.TRANS64 P0, [R0+URZ], R3 ;  /* 0x00000003000085a7 */ /* 0x000ea400080010ff */
[----:B--2---:R-:W-:Y:S05]  /*93e0*/  @!P0 BRA `(.L_x_144) ;  /* 0xfffffffc00f08947 */ /* 0x004fea000383ffff */
[----:B------:R-:W-:Y:S05]  /*93f0*/  BRA `(.L_x_145) ;  /* 0xffffff9400407947 */ /* 0x000fea000383ffff */
.L_x_45:
[----:B---3--:R-:W-:-:S07]  /*9400*/  MOV R0, UR4 ;  /* 0x0000000400007c02 */ /* 0x008fce0008000f00 */
.L_x_146:
[----:B-1----:R1:W2:Y:S02]  /*9410*/  SYNCS.PHASECHK.TRANS64.TRYWAIT P0, [R0+URZ], R3 ;  /* 0x00000003000075a7 */ /* 0x0022a400080011ff */
[----:B--2---:R-:W-:Y:S05]  /*9420*/  @!P0 NANOSLEEP.SYNCS 0x989680 ;  /* 0x009896800000895d */ /* 0x004fea0003900000 */
[----:B------:R-:W2:Y:S02]  /*9430*/  @!P0 SYNCS.PHASECHK.TRANS64 P0, [R0+URZ], R3 ;  /* 0x00000003000085a7 */ /* 0x000ea400080010ff */
[----:B--2---:R-:W-:Y:S05]  /*9440*/  @!P0 BRA `(.L_x_146) ;  /* 0xfffffffc00f08947 */ /* 0x004fea000383ffff */
[----:B------:R-:W-:Y:S05]  /*9450*/  BRA `(.L_x_147) ;  /* 0xffffff94004c7947 */ /* 0x000fea000383ffff */
.L_x_48:
[----:B-1----:R1:W2:Y:S02]  /*9460*/  SYNCS.PHASECHK.TRANS64.TRYWAIT P0, [R0+URZ+0xf0], R4 ;  /* 0x0000f004000075a7 */ /* 0x0022a400080011ff */
[----:B--2---:R-:W-:Y:S05]  /*9470*/  @!P0 NANOSLEEP.SYNCS 0x989680 ;  /* 0x009896800000895d */ /* 0x004fea0003900000 */
[----:B------:R-:W2:Y:S02]  /*9480*/  @!P0 SYNCS.PHASECHK.TRANS64 P0, [R0+URZ+0xf0], R4 ;  /* 0x0000f004000085a7 */ /* 0x000ea400080010ff */
[----:B--2---:R-:W-:Y:S05]  /*9490*/  @!P0 BRA `(.L_x_48) ;  /* 0xfffffffc00f08947 */ /* 0x004fea000383ffff */
[----:B------:R-:W-:Y:S05]  /*94a0*/  BRA `(.L_x_148) ;  /* 0xffffff9400ac7947 */ /* 0x000fea000383ffff */
.L_x_49:
[----:B------:R-:W-:-:S07]  /*94b0*/  MOV R0, UR5 ;  /* 0x0000000500007c02 */ /* 0x000fce0008000f00 */
.L_x_149:
[----:B-1----:R1:W2:Y:S02]  /*94c0*/  SYNCS.PHASECHK.TRANS64.TRYWAIT P0, [R0+URZ+0xa0], R5 ;  /* 0x0000a005000075a7 */ /* 0x0022a400080011ff */
[----:B--2---:R-:W-:Y:S05]  /*94d0*/  @!P0 NANOSLEEP.SYNCS 0x989680 ;  /* 0x009896800000895d */ /* 0x004fea0003900000 */
[----:B------:R-:W2:Y:S02]  /*94e0*/  @!P0 SYNCS.PHASECHK.TRANS64 P0, [R0+URZ+0xa0], R5 ;  /* 0x0000a005000085a7 */ /* 0x000ea400080010ff */
[----:B--2---:R-:W-:Y:S05]  /*94f0*/  @!P0 BRA `(.L_x_149) ;  /* 0xfffffffc00f08947 */ /* 0x004fea000383ffff */
[----:B------:R-:W-:Y:S05]  /*9500*/  BRA `(.L_x_150) ;  /* 0xffffff9400bc7947 */ /* 0x000fea000383ffff */
.L_x_50:
[----:B-1----:R1:W2:Y:S02]  /*9510*/  SYNCS.PHASECHK.TRANS64.TRYWAIT P1, [R0+URZ+0x90], R4 ;  /* 0x00009004000075a7 */ /* 0x0022a400080211ff */
[----:B--2---:R-:W-:Y:S05]  /*9520*/  @!P1 NANOSLEEP.SYNCS 0x989680 ;  /* 0x009896800000995d */ /* 0x004fea0003900000 */
[----:B------:R-:W2:Y:S02]  /*9530*/  @!P1 SYNCS.PHASECHK.TRANS64 P1, [R0+URZ+0x90], R4 ;  /* 0x00009004000095a7 */ /* 0x000ea400080210ff */
[----:B--2---:R-:W-:Y:S05]  /*9540*/  @!P1 BRA `(.L_x_50) ;  /* 0xfffffffc00f09947 */ /* 0x004fea000383ffff */
[----:B------:R-:W-:Y:S05]  /*9550*/  BRA `(.L_x_151) ;  /* 0xffffff9400ec7947 */ /* 0x000fea000383ffff */
.L_x_53:
[----:B------:R-:W-:-:S07]  /*9560*/  MOV R0, UR5 ;  /* 0x0000000500007c02 */ /* 0x000fce0008000f00 */
.L_x_152:
[----:B-1----:R1:W2:Y:S02]  /*9570*/  SYNCS.PHASECHK.TRANS64.TRYWAIT P0, [R0+URZ+0xa0], R2 ;  /* 0x0000a002000075a7 */ /* 0x0022a400080011ff */
[----:B--2---:R-:W-:Y:S05]  /*9580*/  @!P0 NANOSLEEP.SYNCS 0x989680 ;  /* 0x009896800000895d */ /* 0x004fea0003900000 */
[----:B------:R-:W2:Y:S02]  /*9590*/  @!P0 SYNCS.PHASECHK.TRANS64 P0, [R0+URZ+0xa0], R2 ;  /* 0x0000a002000085a7 */ /* 0x000ea400080010ff */
[----:B--2---:R-:W-:Y:S05]  /*95a0*/  @!P0 BRA `(.L_x_152) ;  /* 0xfffffffc00f08947 */ /* 0x004fea000383ffff */
[----:B------:R-:W-:Y:S05]  /*95b0*/  BRA `(.L_x_52) ;  /* 0xffffff9800407947 */ /* 0x000fea000383ffff */
.L_x_60:
[----:B-1----:R1:W2:Y:S02]  /*95c0*/  SYNCS.PHASECHK.TRANS64.TRYWAIT P1, [R0+URZ+0x90], R2 ;  /* 0x00009002000075a7 */ /* 0x0022a400080211ff */
[----:B--2---:R-:W-:Y:S05]  /*95d0*/  @!P1 NANOSLEEP.SYNCS 0x989680 ;  /* 0x009896800000995d */ /* 0x004fea0003900000 */
[----:B------:R-:W2:Y:S02]  /*95e0*/  @!P1 SYNCS.PHASECHK.TRANS64 P1, [R0+URZ+0x90], R2 ;  /* 0x00009002000095a7 */ /* 0x000ea400080210ff */
[----:B--2---:R-:W-:Y:S05]  /*95f0*/  @!P1 BRA `(.L_x_60) ;  /* 0xfffffffc00f09947 */ /* 0x004fea000383ffff */
[----:B------:R-:W-:Y:S05]  /*9600*/  BRA `(.L_x_153) ;  /* 0xffffff9c00b47947 */ /* 0x000fea000383ffff */
.L_x_61:
[----:B------:R-:W-:-:S07]  /*9610*/  MOV R2, UR7 ;  /* 0x0000000700027c02 */ /* 0x000fce0008000f00 */
.L_x_154:
[----:B-1----:R1:W2:Y:S02]  /*9620*/  SYNCS.PHASECHK.TRANS64.TRYWAIT P0, [R2+URZ+0xd0], R0 ;  /* 0x0000d000020075a7 */ /* 0x0022a400080011ff */
[----:B--2---:R-:W-:Y:S05]  /*9630*/  @!P0 NANOSLEEP.SYNCS 0x989680 ;  /* 0x009896800000895d */ /* 0x004fea0003900000 */
[----:B------:R-:W2:Y:S02]  /*9640*/  @!P0 SYNCS.PHASECHK.TRANS64 P0, [R2+URZ+0xd0], R0 ;  /* 0x0000d000020085a7 */ /* 0x000ea400080010ff */
[----:B--2---:R-:W-:Y:S05]  /*9650*/  @!P0 BRA `(.L_x_154) ;  /* 0xfffffffc00f08947 */ /* 0x004fea000383ffff */
[----:B------:R-:W-:Y:S05]  /*9660*/  BRA `(.L_x_155) ;  /* 0xffffff9c00ec7947 */ /* 0x000fea000383ffff */
.L_x_64:
[----:B------:R-:W-:Y:S07]  /*9670*/  MOV R0, UR6 ;  /* 0x0000000600007c02 */ /* 0x000fee0008000f00 */
.L_x_156:
[----:B-1----:R1:W2:Y:S02]  /*9680*/  SYNCS.PHASECHK.TRANS64.TRYWAIT P0, [R0+URZ], R2 ;  /* 0x00000002000075a7 */ /* 0x0022a400080011ff */
[----:B--2---:R-:W-:Y:S05]  /*9690*/  @!P0 NANOSLEEP.SYNCS 0x989680 ;  /* 0x009896800000895d */ /* 0x004fea0003900000 */
[----:B------:R-:W2:Y:S02]  /*96a0*/  @!P0 SYNCS.PHASECHK.TRANS64 P0, [R0+URZ], R2 ;  /* 0x00000002000085a7 */ /* 0x000ea400080010ff */
[----:B--2---:R-:W-:Y:S05]  /*96b0*/  @!P0 BRA `(.L_x_156) ;  /* 0xfffffffc00f08947 */ /* 0x004fea000383ffff */
[----:B------:R-:W-:Y:S05]  /*96c0*/  BRA `(.L_x_63) ;  /* 0xffffffa000087947 */ /* 0x000fea000383ffff */
.L_x_67:
[----:B------:R-:W-:-:S07]  /*96d0*/  MOV R0, UR6 ;  /* 0x0000000600007c02 */ /* 0x000fce0008000f00 */
.L_x_157:
[----:B--2---:R2:W4:Y:S02]  /*96e0*/  SYNCS.PHASECHK.TRANS64.TRYWAIT P0, [R0+URZ], R2 ;  /* 0x00000002000075a7 */ /* 0x00452400080011ff */
[----:B----4-:R-:W-:Y:S05]  /*96f0*/  @!P0 NANOSLEEP.SYNCS 0x989680 ;  /* 0x009896800000895d */ /* 0x010fea0003900000 */
[----:B------:R-:W4:Y:S02]  /*9700*/  @!P0 SYNCS.PHASECHK.TRANS64 P0, [R0+URZ], R2 ;  /* 0x00000002000085a7 */ /* 0x000f2400080010ff */
[----:B----4-:R-:W-:Y:S05]  /*9710*/  @!P0 BRA `(.L_x_157) ;  /* 0xfffffffc00f08947 */ /* 0x010fea000383ffff */
[----:B------:R-:W-:Y:S05]  /*9720*/  BRA `(.L_x_158) ;  /* 0xffffffa000e47947 */ /* 0x000fea000383ffff */
.L_x_68:
[----:B------:R-:W-:-:S07]  /*9730*/  MOV R0, UR6 ;  /* 0x0000000600007c02 */ /* 0x000fce0008000f00 */
.L_x_159:
[----:B-1----:R1:W2:Y:S02]  /*9740*/  SYNCS.PHASECHK.TRANS64.TRYWAIT P0, [R0+URZ], R3 ;  /* 0x00000003000075a7 */ /* 0x0022a400080011ff */
[----:B--2---:R-:W-:Y:S05]  /*9750*/  @!P0 NANOSLEEP.SYNCS 0x989680 ;  /* 0x009896800000895d */ /* 0x004fea0003900000 */
[----:B------:R-:W2:Y:S02]  /*9760*/  @!P0 SYNCS.PHASECHK.TRANS64 P0, [R0+URZ], R3 ;  /* 0x00000003000085a7 */ /* 0x000ea400080010ff */
[----:B--2---:R-:W-:Y:S05]  /*9770*/  @!P0 BRA `(.L_x_159) ;  /* 0xfffffffc00f08947 */ /* 0x004fea000383ffff */
[----:B------:R-:W-:Y:S05]  /*9780*/  BRA `(.L_x_160) ;  /* 0xffffffa000f07947 */ /* 0x000fea000383ffff */
.L_x_69:
[----:B------:R-:W-:-:S07]  /*9790*/  MOV R0, UR6 ;  /* 0x0000000600007c02 */ /* 0x000fce0008000f00 */
.L_x_161:
[----:B-1----:R1:W2:Y:S02]  /*97a0*/  SYNCS.PHASECHK.TRANS64.TRYWAIT P0, [R0+URZ], R3 ;  /* 0x00000003000075a7 */ /* 0x0022a400080011ff */
[----:B--2---:R-:W-:Y:S05]  /*97b0*/  @!P0 NANOSLEEP.SYNCS 0x989680 ;  /* 0x009896800000895d */ /* 0x004fea0003900000 */
[----:B------:R-:W2:Y:S02]  /*97c0*/  @!P0 SYNCS.PHASECHK.TRANS64 P0, [R0+URZ], R3 ;  /* 0x00000003000085a7 */ /* 0x000ea400080010ff */
[----:B--2---:R-:W-:Y:S05]  /*97d0*/  @!P0 BRA `(.L_x_161) ;  /* 0xfffffffc00f08947 */ /* 0x004fea000383ffff */
[----:B------:R-:W-:Y:S05]  /*97e0*/  BRA `(.L_x_162) ;  /* 0xffffffa000fc7947 */ /* 0x000fea000383ffff */
.L_x_70:
[----:B-1----:R-:W-:-:S07]  /*97f0*/  MOV R0, UR7 ;  /* 0x0000000700007c02 */ /* 0x002fce0008000f00 */
.L_x_163:
[----:B-1----:R1:W2:Y:S02]  /*9800*/  SYNCS.PHASECHK.TRANS64.TRYWAIT P0, [R0+URZ], R2 ;  /* 0x00000002000075a7 */ /* 0x0022a400080011ff */
[----:B--2---:R-:W-:Y:S05]  /*9810*/  @!P0 NANOSLEEP.SYNCS 0x989680 ;  /* 0x009896800000895d */ /* 0x004fea0003900000 */
[----:B------:R-:W2:Y:S02]  /*9820*/  @!P0 SYNCS.PHASECHK.TRANS64 P0, [R0+URZ], R2 ;  /* 0x00000002000085a7 */ /* 0x000ea400080010ff */
[----:B--2---:R-:W-:Y:S05]  /*9830*/  @!P0 BRA `(.L_x_163) ;  /* 0xfffffffc00f08947 */ /* 0x004fea000383ffff */
[----:B------:R-:W-:Y:S05]  /*9840*/  BRA `(.L_x_164) ;  /* 0xffffffa400087947 */ /* 0x000fea000383ffff */
.L_x_75:
[----:B--2---:R2:W3:Y:S02]  /*9850*/  SYNCS.PHASECHK.TRANS64.TRYWAIT P0, [R0+URZ+0x90], R2 ;  /* 0x00009002000075a7 */ /* 0x0044e400080011ff */
[----:B---3--:R-:W-:Y:S05]  /*9860*/  @!P0 NANOSLEEP.SYNCS 0x989680 ;  /* 0x009896800000895d */ /* 0x008fea0003900000 */
[----:B------:R-:W3:Y:S02]  /*9870*/  @!P0 SYNCS.PHASECHK.TRANS64 P0, [R0+URZ+0x90], R2 ;  /* 0x00009002000085a7 */ /* 0x000ee400080010ff */
[----:B---3--:R-:W-:Y:S05]  /*9880*/  @!P0 BRA `(.L_x_75) ;  /* 0xfffffffc00f08947 */ /* 0x008fea000383ffff */
[----:B------:R-:W-:Y:S05]  /*9890*/  BRA `(.L_x_165) ;  /* 0xffffffa800047947 */ /* 0x000fea000383ffff */
.L_x_78:
[----:B------:R-:W-:Y:S07]  /*98a0*/  MOV R0, UR4 ;  /* 0x0000000400007c02 */ /* 0x000fee0008000f00 */
.L_x_166:
[----:B--2---:R2:W3:Y:S02]  /*98b0*/  SYNCS.PHASECHK.TRANS64.TRYWAIT P0, [R0+URZ+0x88], R2 ;  /* 0x00008802000075a7 */ /* 0x0044e400080011ff */
[----:B---3--:R-:W-:Y:S05]  /*98c0*/  @!P0 NANOSLEEP.SYNCS 0x989680 ;  /* 0x009896800000895d */ /* 0x008fea0003900000 */
[----:B------:R-:W3:Y:S02]  /*98d0*/  @!P0 SYNCS.PHASECHK.TRANS64 P0, [R0+URZ+0x88], R2 ;  /* 0x00008802000085a7 */ /* 0x000ee400080010ff */
[----:B---3--:R-:W-:Y:S05]  /*98e0*/  @!P0 BRA `(.L_x_166) ;  /* 0xfffffffc00f08947 */ /* 0x008fea000383ffff */
[----:B------:R-:W-:Y:S05]  /*98f0*/  BRA `(.L_x_77) ;  /* 0xffffffa800e47947 */ /* 0x000fea000383ffff */
.L_x_81:
[----:B------:R-:W-:Y:S07]  /*9900*/  MOV R0, UR4 ;  /* 0x0000000400007c02 */ /* 0x000fee0008000f00 */
.L_x_167:
[----:B-1----:R1:W2:Y:S02]  /*9910*/  SYNCS.PHASECHK.TRANS64.TRYWAIT P0, [R0+URZ+0x60], R20 ;  /* 0x00006014000075a7 */ /* 0x0022a400080011ff */
[----:B--2---:R-:W-:Y:S05]  /*9920*/  @!P0 NANOSLEEP.SYNCS 0x989680 ;  /* 0x009896800000895d */ /* 0x004fea0003900000 */
[----:B------:R-:W2:Y:S02]  /*9930*/  @!P0 SYNCS.PHASECHK.TRANS64 P0, [R0+URZ+0x60], R20 ;  /* 0x00006014000085a7 */ /* 0x000ea400080010ff */
[----:B--2---:R-:W-:Y:S05]  /*9940*/  @!P0 BRA `(.L_x_167) ;  /* 0xfffffffc00f08947 */ /* 0x004fea000383ffff */
[----:B------:R-:W-:Y:S05]  /*9950*/  BRA `(.L_x_168) ;  /* 0xffffffac00607947 */ /* 0x000fea000383ffff */
.L_x_82:
[----:B------:R-:W-:Y:S07]  /*9960*/  MOV R0, UR4 ;  /* 0x0000000400007c02 */ /* 0x000fee0008000f00 */
.L_x_169:
[----:B-1----:R1:W2:Y:S02]  /*9970*/  SYNCS.PHASECHK.TRANS64.TRYWAIT P0, [R0+URZ+0x68], R20 ;  /* 0x00006814000075a7 */ /* 0x0022a400080011ff */
[----:B--2---:R-:W-:Y:S05]  /*9980*/  @!P0 NANOSLEEP.SYNCS 0x989680 ;  /* 0x009896800000895d */ /* 0x004fea0003900000 */
[----:B------:R-:W2:Y:S02]  /*9990*/  @!P0 SYNCS.PHASECHK.TRANS64 P0, [R0+URZ+0x68], R20 ;  /* 0x00006814000085a7 */ /* 0x000ea400080010ff */
[----:B--2---:R-:W-:Y:S05]  /*99a0*/  @!P0 BRA `(.L_x_169) ;  /* 0xfffffffc00f08947 */ /* 0x004fea000383ffff */
[----:B------:R-:W-:Y:S05]  /*99b0*/  BRA `(.L_x_170) ;  /* 0xffffffac00987947 */ /* 0x000fea000383ffff */
.L_x_83:
[----:B------:R-:W-:Y:S07]  /*99c0*/  MOV R0, UR4 ;  /* 0x0000000400007c02 */ /* 0x000fee0008000f00 */
.L_x_171:
[----:B-1----:R1:W2:Y:S02]  /*99d0*/  SYNCS.PHASECHK.TRANS64.TRYWAIT P0, [R0+URZ+0x70], R20 ;  /* 0x00007014000075a7 */ /* 0x0022a400080011ff */
[----:B--2---:R-:W-:Y:S05]  /*99e0*/  @!P0 NANOSLEEP.SYNCS 0x989680 ;  /* 0x009896800000895d */ /* 0x004fea0003900000 */
[----:B------:R-:W2:Y:S02]  /*99f0*/  @!P0 SYNCS.PHASECHK.TRANS64 P0, [R0+URZ+0x70], R20 ;  /* 0x00007014000085a7 */ /* 0x000ea400080010ff */
[----:B--2---:R-:W-:Y:S05]  /*9a00*/  @!P0 BRA `(.L_x_171) ;  /* 0xfffffffc00f08947 */ /* 0x004fea000383ffff */
[----:B------:R-:W-:Y:S05]  /*9a10*/  BRA `(.L_x_172) ;  /* 0xffffffac00dc7947 */ /* 0x000fea000383ffff */
.L_x_84:
[----:B------:R-:W-:Y:S07]  /*9a20*/  MOV R0, UR4 ;  /* 0x0000000400007c02 */ /* 0x000fee0008000f00 */
.L_x_173:
[----:B-1----:R1:W2:Y:S02]  /*9a30*/  SYNCS.PHASECHK.TRANS64.TRYWAIT P0, [R0+URZ+0x78], R20 ;  /* 0x00007814000075a7 */ /* 0x0022a400080011ff */
[----:B--2---:R-:W-:Y:S05]  /*9a40*/  @!P0 NANOSLEEP.SYNCS 0x989680 ;  /* 0x009896800000895d */ /* 0x004fea0003900000 */
[----:B------:R-:W2:Y:S02]  /*9a50*/  @!P0 SYNCS.PHASECHK.TRANS64 P0, [R0+URZ+0x78], R20 ;  /* 0x00007814000085a7 */ /* 0x000ea400080010ff */
[----:B--2---:R-:W-:Y:S05]  /*9a60*/  @!P0 BRA `(.L_x_173) ;  /* 0xfffffffc00f08947 */ /* 0x004fea000383ffff */
[----:B------:R-:W-:Y:S05]  /*9a70*/  BRA `(.L_x_174) ;  /* 0xffffffb000607947 */ /* 0x000fea000383ffff */
.L_x_86:
[----:B------:R-:W-:-:S07]  /*9a80*/  MOV R0, UR4 ;  /* 0x0000000400007c02 */ /* 0x000fce0008000f00 */
.L_x_175:
[----:B-1----:R1:W3:Y:S02]  /*9a90*/  SYNCS.PHASECHK.TRANS64.TRYWAIT P0, [R0+URZ+0x60], R2 ;  /* 0x00006002000075a7 */ /* 0x0022e400080011ff */
[----:B---3--:R-:W-:Y:S05]  /*9aa0*/  @!P0 NANOSLEEP.SYNCS 0x989680 ;  /* 0x009896800000895d */ /* 0x008fea0003900000 */
[----:B------:R-:W3:Y:S02]  /*9ab0*/  @!P0 SYNCS.PHASECHK.TRANS64 P0, [R0+URZ+0x60], R2 ;  /* 0x00006002000085a7 */ /* 0x000ee400080010ff */
[----:B---3--:R-:W-:Y:S05]  /*9ac0*/  @!P0 BRA `(.L_x_175) ;  /* 0xfffffffc00f08947 */ /* 0x008fea000383ffff */
[----:B------:R-:W-:Y:S05]  /*9ad0*/  BRA `(.L_x_176) ;  /* 0xffffffb000d07947 */ /* 0x000fea000383ffff */
.L_x_87:
[----:B-1----:R-:W-:-:S07]  /*9ae0*/  MOV R0, UR4 ;  /* 0x0000000400007c02 */ /* 0x002fce0008000f00 */
.L_x_177:
[----:B-1----:R1:W3:Y:S02]  /*9af0*/  SYNCS.PHASECHK.TRANS64.TRYWAIT P0, [R0+URZ+0x68], R2 ;  /* 0x00006802000075a7 */ /* 0x0022e400080011ff */
[----:B---3--:R-:W-:Y:S05]  /*9b00*/  @!P0 NANOSLEEP.SYNCS 0x989680 ;  /* 0x009896800000895d */ /* 0x008fea0003900000 */
[----:B------:R-:W3:Y:S02]  /*9b10*/  @!P0 SYNCS.PHASECHK.TRANS64 P0, [R0+URZ+0x68], R2 ;  /* 0x00006802000085a7 */ /* 0x000ee400080010ff */
[----:B---3--:R-:W-:Y:S05]  /*9b20*/  @!P0 BRA `(.L_x_177) ;  /* 0xfffffffc00f08947 */ /* 0x008fea000383ffff */
[----:B------:R-:W-:Y:S05]  /*9b30*/  BRA `(.L_x_178) ;  /* 0xffffffb000c07947 */ /* 0x000fea000383ffff */
.L_x_88:
[----:B-1----:R-:W-:-:S07]  /*9b40*/  MOV R0, UR4 ;  /* 0x0000000400007c02 */ /* 0x002fce0008000f00 */
.L_x_179:
[----:B-1----:R1:W3:Y:S02]  /*9b50*/  SYNCS.PHASECHK.TRANS64.TRYWAIT P0, [R0+URZ+0x70], R2 ;  /* 0x00007002000075a7 */ /* 0x0022e400080011ff */
[----:B---3--:R-:W-:Y:S05]  /*9b60*/  @!P0 NANOSLEEP.SYNCS 0x989680 ;  /* 0x009896800000895d */ /* 0x008fea0003900000 */
[----:B------:R-:W3:Y:S02]  /*9b70*/  @!P0 SYNCS.PHASECHK.TRANS64 P0, [R0+URZ+0x70], R2 ;  /* 0x00007002000085a7 */ /* 0x000ee400080010ff */
[----:B---3--:R-:W-:Y:S05]  /*9b80*/  @!P0 BRA `(.L_x_179) ;  /* 0xfffffffc00f08947 */ /* 0x008fea000383ffff */
[----:B------:R-:W-:Y:S05]  /*9b90*/  BRA `(.L_x_180) ;  /* 0xffffffb000b07947 */ /* 0x000fea000383ffff */
.L_x_90:
[----:B--2---:R2:W4:Y:S02]  /*9ba0*/  SYNCS.PHASECHK.TRANS64.TRYWAIT P0, [R0+URZ+0x90], R2 ;  /* 0x00009002000075a7 */ /* 0x00452400080011ff */
[----:B----4-:R-:W-:Y:S05]  /*9bb0*/  @!P0 NANOSLEEP.SYNCS 0x989680 ;  /* 0x009896800000895d */ /* 0x010fea0003900000 */
[----:B------:R-:W4:Y:S02]  /*9bc0*/  @!P0 SYNCS.PHASECHK.TRANS64 P0, [R0+URZ+0x90], R2 ;  /* 0x00009002000085a7 */ /* 0x000f2400080010ff */
[----:B----4-:R-:W-:Y:S05]  /*9bd0*/  @!P0 BRA `(.L_x_90) ;  /* 0xfffffffc00f08947 */ /* 0x010fea000383ffff */
[----:B------:R-:W-:Y:S05]  /*9be0*/  BRA `(.L_x_181) ;  /* 0xffffffb400787947 */ /* 0x000fea000383ffff */
.L_x_101:
[----:B-1----:R-:W-:Y:S04]  /*9bf0*/  MOV R2, UR48 ;  /* 0x0000003000027c02 */ /* 0x002fe80008000f00 */
[----:B------:R1:W3:Y:S03]  /*9c00*/  SYNCS.PHASECHK.TRANS64.TRYWAIT P1, [R2+URZ+0x40], R3 ;  /* 0x00004003020075a7 */ /* 0x0002e600080211ff */
[----:B---3--:R-:W-:Y:S05]  /*9c10*/  @!P1 NANOSLEEP.SYNCS 0x989680 ;  /* 0x009896800000995d */ /* 0x008fea0003900000 */
[----:B------:R-:W3:Y:S02]  /*9c20*/  @!P1 SYNCS.PHASECHK.TRANS64 P1, [R2+URZ+0x40], R3 ;  /* 0x00004003020095a7 */ /* 0x000ee400080210ff */
[----:B---3--:R-:W-:Y:S05]  /*9c30*/  @!P1 BRA `(.L_x_101) ;  /* 0xfffffffc00ec9947 */ /* 0x008fea000383ffff */
[----:B------:R-:W-:Y:S05]  /*9c40*/  BRA `(.L_x_100) ;  /* 0xffffffc000847947 */ /* 0x000fea000383ffff */
.L_x_103:
[----:B-1----:R1:W4:Y:S02]  /*9c50*/  SYNCS.PHASECHK.TRANS64.TRYWAIT P0, [R64+URZ+0xb0], R0 ;  /* 0x0000b000400075a7 */ /* 0x00232400080011ff */
[----:B----4-:R-:W-:Y:S05]  /*9c60*/  @!P0 NANOSLEEP.SYNCS 0x989680 ;  /* 0x009896800000895d */ /* 0x010fea0003900000 */
[----:B------:R-:W4:Y:S02]  /*9c70*/  @!P0 SYNCS.PHASECHK.TRANS64 P0, [R64+URZ+0xb0], R0 ;  /* 0x0000b000400085a7 */ /* 0x000f2400080010ff */
[----:B----4-:R-:W-:Y:S05]  /*9c80*/  @!P0 BRA `(.L_x_103) ;  /* 0xfffffffc00f08947 */ /* 0x010fea000383ffff */
[----:B------:R-:W-:Y:S05]  /*9c90*/  BRA `(.L_x_102) ;  /* 0xffffffc000ac7947 */ /* 0x000fea000383ffff */
.L_x_112:
[----:B--2---:R2:W4:Y:S02]  /*9ca0*/  SYNCS.PHASECHK.TRANS64.TRYWAIT P0, [R2+URZ+0x40], R0 ;  /* 0x00004000020075a7 */ /* 0x00452400080011ff */
[----:B----4-:R-:W-:Y:S05]  /*9cb0*/  @!P0 NANOSLEEP.SYNCS 0x989680 ;  /* 0x009896800000895d */ /* 0x010fea0003900000 */
[----:B------:R-:W4:Y:S02]  /*9cc0*/  @!P0 SYNCS.PHASECHK.TRANS64 P0, [R2+URZ+0x40], R0 ;  /* 0x00004000020085a7 */ /* 0x000f2400080010ff */
[----:B----4-:R-:W-:Y:S05]  /*9cd0*/  @!P0 BRA `(.L_x_112) ;  /* 0xfffffffc00f08947 */ /* 0x010fea000383ffff */
[----:B------:R-:W-:Y:S05]  /*9ce0*/  BRA `(.L_x_111) ;  /* 0xffffffcc00887947 */ /* 0x000fea000383ffff */
.L_x_120:
[----:B--2---:R2:W4:Y:S02]  /*9cf0*/  SYNCS.PHASECHK.TRANS64.TRYWAIT P0, [R0+URZ+0x40], R6 ;  /* 0x00004006000075a7 */ /* 0x00452400080011ff */
[----:B----4-:R-:W-:Y:S05]  /*9d00*/  @!P0 NANOSLEEP.SYNCS 0x989680 ;  /* 0x009896800000895d */ /* 0x010fea0003900000 */
[----:B------:R-:W4:Y:S02]  /*9d10*/  @!P0 SYNCS.PHASECHK.TRANS64 P0, [R0+URZ+0x40], R6 ;  /* 0x00004006000085a7 */ /* 0x000f2400080010ff */
[----:B----4-:R-:W-:Y:S05]  /*9d20*/  @!P0 BRA `(.L_x_120) ;  /* 0xfffffffc00f08947 */ /* 0x010fea000383ffff */
[----:B------:R-:W-:Y:S05]  /*9d30*/  BRA `(.L_x_119) ;  /* 0xffffffd800887947 */ /* 0x000fea000383ffff */
.L_x_128:
[----:B--2---:R2:W4:Y:S02]  /*9d40*/  SYNCS.PHASECHK.TRANS64.TRYWAIT P0, [R0+URZ+0x40], R5 ;  /* 0x00004005000075a7 */ /* 0x00452400080011ff */
[----:B----4-:R-:W-:Y:S05]  /*9d50*/  @!P0 NANOSLEEP.SYNCS 0x989680 ;  /* 0x009896800000895d */ /* 0x010fea0003900000 */
[----:B------:R-:W4:Y:S02]  /*9d60*/  @!P0 SYNCS.PHASECHK.TRANS64 P0, [R0+URZ+0x40], R5 ;  /* 0x00004005000085a7 */ /* 0x000f2400080010ff */
[----:B----4-:R-:W-:Y:S05]  /*9d70*/  @!P0 BRA `(.L_x_128) ;  /* 0xfffffffc00f08947 */ /* 0x010fea000383ffff */
[----:B------:R-:W-:Y:S05]  /*9d80*/  BRA `(.L_x_127) ;  /* 0xffffffe400887947 */ /* 0x000fea000383ffff */
        .weak           $__internal_0_$__cuda_sm10x_tcgen05_guardrail_trap_col_being_dealloced_not_returned_by_alloc
        .type           $__internal_0_$__cuda_sm10x_tcgen05_guardrail_trap_col_being_dealloced_not_returned_by_alloc,@function
        .size           $__internal_0_$__cuda_sm10x_tcgen05_guardrail_trap_col_being_dealloced_not_returned_by_alloc,($__internal_1_$__cuda_sm10x_tcgen05_guardrail_trap_phase_invalid_during_alloc - $__internal_0_$__cuda_sm10x_tcgen05_guardrail_trap_col_being_dealloced_not_returned_by_alloc)
$__internal_0_$__cuda_sm10x_tcgen05_guardrail_trap_col_being_dealloced_not_returned_by_alloc:
[----:B------:R-:W-:Y:S05]  /*9d90*/  BPT.TRAP 0x1 ;  /* 0x000000040000795c */ /* 0x000fea0000300000 */
[----:B------:R-:W-:-:S04]  /*9da0*/  HFMA2 R3, -RZ, RZ, 0, 0 ;  /* 0x00000000ff037431 */ /* 0x000fc800000001ff */
[----:B------:R-:W-:Y:S05]  /*9db0*/  RET.REL.NODEC R2 `(_ZN7cutlass13device_kernelINS_4gemm6kernel13GemmUniversalIN4cute5tupleIJiiiiEEENS1_10collective13CollectiveMmaINS1_35MainloopSm100TmaUmmaWarpSpecializedILi4ELi2ELi4ENS5_IJNS4_1CILi1EEENSA_ILi8EEESB_EEEEENS5_IJNSA_ILi128EEESF_NSA_ILi64EEEEEENS_6half_tENS5_IJSB_llEEESI_SJ_NS4_8TiledMMAINS4_8MMA_AtomIJNS4_20SM100_MMA_F16BF16_SSISI_SI_fLi128ELi128ELNS4_4UMMA5MajorE1ELSO_1ELNSN_7ScaleInE0ELSP_0EEEEEENS4_6LayoutINS5_IJSB_SB_SB_EEENS5_IJNSA_ILi0EEESU_SU_EEEEENS5_IJNS4_10UnderscoreESX_SX_EEEEENS4_23SM90_TMA_LOAD_MULTICASTENS4_14ComposedLayoutINS4_7SwizzleILi3ELi4ELi3EEENS4_18smem_ptr_flag_bitsILi16EEENSS_INS5_IJSG_SC_EEENS5_IJSB_SG_EEEEEEEvNS4_8identityENS4_13SM90_TMA_LOADES19_vS1A_EENS_8epilogue10collective18CollectiveEpilogueINS1D_23Sm100TmaWarpSpecializedILi4ELi2ELi32ELb1ELb0EEEJSH_NS5_IJNSS_ISF_SB_EENSS_INSA_ILi32EEESB_EEEEESI_NS5_IJlSB_lEEESI_S1M_NS1D_6fusion15FusionCallbacksIS1H_NS1N_17LinearCombinationISI_fSI_fLNS_15FloatRoundStyleE2EEESH_S1L_JEEENS4_5SM1004TMEM4LOAD26SM100_TMEM_LOAD_32dp32b32xES1B_NS11_INS12_ILi2ELi4ELi3EEES15_NSS_INS5_IJSC_S1J_EEENS5_IJS1J_SB_EEEEEEENS4_39AutoVectorizingCopyWithAssumedAlignmentILi128EEENS4_14SM90_TMA_STOREES21_S23_S23_EEEvvEEEEvNT_6ParamsE) ;  /* 0xffffff6002907950 */ /* 0x000fea0003c3ffff */
        .weak           $__internal_1_$__cuda_sm10x_tcgen05_guardrail_trap_phase_invalid_during_alloc
        .type           $__internal_1_$__cuda_sm10x_tcgen05_guardrail_trap_phase_invalid_during_alloc,@function
        .size           $__internal_1_$__cuda_sm10x_tcgen05_guardrail_trap_phase_invalid_during_alloc,($__internal_2_$__cuda_sm10x_tcgen05_guardrail_trap_unallocated_columns_being_dealloced - $__internal_1_$__cuda_sm10x_tcgen05_guardrail_trap_phase_invalid_during_alloc)
$__internal_1_$__cuda_sm10x_tcgen05_guardrail_trap_phase_invalid_during_alloc:
[----:B------:R-:W-:Y:S05]  /*9dc0*/  BPT.TRAP 0x1 ;  /* 0x000000040000795c */ /* 0x000fea0000300000 */
[----:B------:R-:W-:-:S04]  /*9dd0*/  MOV R3, 0x0 ;  /* 0x0000000000037802 */ /* 0x000fc80000000f00 */
[----:B------:R-:W-:Y:S05]  /*9de0*/  RET.REL.NODEC R2 `(_ZN7cutlass13device_kernelINS_4gemm6kernel13GemmUniversalIN4cute5tupleIJiiiiEEENS1_10collective13CollectiveMmaINS1_35MainloopSm100TmaUmmaWarpSpecializedILi4ELi2ELi4ENS5_IJNS4_1CILi1EEENSA_ILi8EEESB_EEEEENS5_IJNSA_ILi128EEESF_NSA_ILi64EEEEEENS_6half_tENS5_IJSB_llEEESI_SJ_NS4_8TiledMMAINS4_8MMA_AtomIJNS4_20SM100_MMA_F16BF16_SSISI_SI_fLi128ELi128ELNS4_4UMMA5MajorE1ELSO_1ELNSN_7ScaleInE0ELSP_0EEEEEENS4_6LayoutINS5_IJSB_SB_SB_EEENS5_IJNSA_ILi0EEESU_SU_EEEEENS5_IJNS4_10UnderscoreESX_SX_EEEEENS4_23SM90_TMA_LOAD_MULTICASTENS4_14ComposedLayoutINS4_7SwizzleILi3ELi4ELi3EEENS4_18smem_ptr_flag_bitsILi16EEENSS_INS5_IJSG_SC_EEENS5_IJSB_SG_EEEEEEEvNS4_8identityENS4_13SM90_TMA_LOADES19_vS1A_EENS_8epilogue10collective18CollectiveEpilogueINS1D_23Sm100TmaWarpSpecializedILi4ELi2ELi32ELb1ELb0EEEJSH_NS5_IJNSS_ISF_SB_EENSS_INSA_ILi32EEESB_EEEEESI_NS5_IJlSB_lEEESI_S1M_NS1D_6fusion15FusionCallbacksIS1H_NS1N_17LinearCombinationISI_fSI_fLNS_15FloatRoundStyleE2EEESH_S1L_JEEENS4_5SM1004TMEM4LOAD26SM100_TMEM_LOAD_32dp32b32xES1B_NS11_INS12_ILi2ELi4ELi3EEES15_NSS_INS5_IJSC_S1J_EEENS5_IJS1J_SB_EEEEEEENS4_39AutoVectorizingCopyWithAssumedAlignmentILi128EEENS4_14SM90_TMA_STOREES21_S23_S23_EEEvvEEEEvNT_6ParamsE) ;  /* 0xffffff6002847950 */ /* 0x000fea0003c3ffff */
        .weak           $__internal_2_$__cuda_sm10x_tcgen05_guardrail_trap_unallocated_columns_being_dealloced
        .type           $__internal_2_$__cuda_sm10x_tcgen05_guardrail_trap_unallocated_columns_being_dealloced,@function
        .size           $__internal_2_$__cuda_sm10x_tcgen05_guardrail_trap_unallocated_columns_being_dealloced,(.L_x_183 - $__internal_2_$__cuda_sm10x_tcgen05_guardrail_trap_unallocated_columns_being_dealloced)
$__internal_2_$__cuda_sm10x_tcgen05_guardrail_trap_unallocated_columns_being_dealloced:
[----:B------:R-:W-:Y:S05]  /*9df0*/  BPT.TRAP 0x1 ;  /* 0x000000040000795c */ /* 0x000fea0000300000 */
[----:B------:R-:W-:-:S04]  /*9e00*/  HFMA2 R3, -RZ, RZ, 0, 0 ;  /* 0x00000000ff037431 */ /* 0x000fc800000001ff */
[----:B------:R-:W-:Y:S05]  /*9e10*/  RET.REL.NODEC R2 `(_ZN7cutlass13device_kernelINS_4gemm6kernel13GemmUniversalIN4cute5tupleIJiiiiEEENS1_10collective13CollectiveMmaINS1_35MainloopSm100TmaUmmaWarpSpecializedILi4ELi2ELi4ENS5_IJNS4_1CILi1EEENSA_ILi8EEESB_EEEEENS5_IJNSA_ILi128EEESF_NSA_ILi64EEEEEENS_6half_tENS5_IJSB_llEEESI_SJ_NS4_8TiledMMAINS4_8MMA_AtomIJNS4_20SM100_MMA_F16BF16_SSISI_SI_fLi128ELi128ELNS4_4UMMA5MajorE1ELSO_1ELNSN_7ScaleInE0ELSP_0EEEEEENS4_6LayoutINS5_IJSB_SB_SB_EEENS5_IJNSA_ILi0EEESU_SU_EEEEENS5_IJNS4_10UnderscoreESX_SX_EEEEENS4_23SM90_TMA_LOAD_MULTICASTENS4_14ComposedLayoutINS4_7SwizzleILi3ELi4ELi3EEENS4_18smem_ptr_flag_bitsILi16EEENSS_INS5_IJSG_SC_EEENS5_IJSB_SG_EEEEEEEvNS4_8identityENS4_13SM90_TMA_LOADES19_vS1A_EENS_8epilogue10collective18CollectiveEpilogueINS1D_23Sm100TmaWarpSpecializedILi4ELi2ELi32ELb1ELb0EEEJSH_NS5_IJNSS_ISF_SB_EENSS_INSA_ILi32EEESB_EEEEESI_NS5_IJlSB_lEEESI_S1M_NS1D_6fusion15FusionCallbacksIS1H_NS1N_17LinearCombinationISI_fSI_fLNS_15FloatRoundStyleE2EEESH_S1L_JEEENS4_5SM1004TMEM4LOAD26SM100_TMEM_LOAD_32dp32b32xES1B_NS11_INS12_ILi2ELi4ELi3EEES15_NSS_INS5_IJSC_S1J_EEENS5_IJS1J_SB_EEEEEEENS4_39AutoVectorizingCopyWithAssumedAlignmentILi128EEENS4_14SM90_TMA_STOREES21_S23_S23_EEEvvEEEEvNT_6ParamsE) ;  /* 0xffffff6002787950 */ /* 0x000fea0003c3ffff */
.L_x_182:
[----:B------:R-:W-:-:S00]  /*9e20*/  BRA `(.L_x_182) ;  /* 0xfffffffc00fc7947 */ /* 0x000fc0000383ffff */
[----:B------:R-:W-:-:S00]  /*9e30*/  NOP ;  /* 0x0000000000007918 */ /* 0x000fc00000000000 */
        /* <DEDUP_REMOVED lines=12> */
.L_x_183:


//--------------------- .nv.global.init           --------------------------
	.section	.nv.global.init,"aw",@progbits
.nv.global.init:
	.type		$str$27,@object
	.size		$str$27,($str$28 - $str$27)
$str$27:
        /*0000*/ 	.byte	0x28, 0x61, 0x64, 0x64, 0x72, 0x65, 0x73, 0x73, 0x20, 0x26, 0x20, 0x6d, 0x61, 0x73, 0x6b, 0x29
        /*0010*/ 	.byte	0x20, 0x3d, 0x3d, 0x20, 0x30, 0x00
	.type		$str$28,@object
	.size		$str$28,($str$26 - $str$28)
$str$28:
        /*0016*/ 	.byte	0x2f, 0x74, 0x6d, 0x70, 0x2f, 0x63, 0x75, 0x74, 0x6c, 0x61, 0x73, 0x73, 0x5f, 0x73, 0x77, 0x65
        /*0026*/ 	.byte	0x65, 0x70, 0x5f, 0x73, 0x72, 0x63, 0x2f, 0x69, 0x6e, 0x63, 0x6c, 0x75, 0x64, 0x65, 0x2f, 0x63
        /*0036*/ 	.byte	0x75, 0x74, 0x65, 0x2f, 0x70, 0x6f, 0x69, 0x6e, 0x74, 0x65, 0x72, 0x5f, 0x66, 0x6c, 0x61, 0x67
        /*0046*/ 	.byte	0x67, 0x65, 0x64, 0x2e, 0x68, 0x70, 0x70, 0x00
	.type		$str$26,@object
	.size		$str$26,($str$25 - $str$26)
$str$26:
        /*004e*/ 	.byte	0x2f, 0x74, 0x6d, 0x70, 0x2f, 0x63, 0x75, 0x74, 0x6c, 0x61, 0x73, 0x73, 0x5f, 0x73, 0x77, 0x65
        /*005e*/ 	.byte	0x65, 0x70, 0x5f, 0x73, 0x72, 0x63, 0x2f, 0x69, 0x6e, 0x63, 0x6c, 0x75, 0x64, 0x65, 0x2f, 0x63
        /*006e*/ 	.byte	0x75, 0x74, 0x65, 0x2f, 0x61, 0x74, 0x6f, 0x6d, 0x2f, 0x63, 0x6f, 0x70, 0x79, 0x5f, 0x74, 0x72
        /*007e*/ 	.byte	0x61, 0x69, 0x74, 0x73, 0x5f, 0x73, 0x6d, 0x31, 0x30, 0x30, 0x2e, 0x68, 0x70, 0x70, 0x00
	.type		$str$25,@object
	.size		$str$25,(__unnamed_1 - $str$25)
$str$25:
        /*008d*/ 	.byte	0x28, 0x28, 0x75, 0x69, 0x6e, 0x74, 0x33, 0x32, 0x5f, 0x74, 0x28, 0x74, 0x68, 0x72, 0x65, 0x61
        /*009d*/ 	.byte	0x64, 0x49, 0x64, 0x78, 0x2e, 0x78, 0x29, 0x20, 0x2f, 0x20, 0x33, 0x32, 0x29, 0x20, 0x25, 0x20
        /*00ad*/ 	.byte	0x34, 0x29, 0x20, 0x3d, 0x3d, 0x20, 0x28, 0x28, 0x28, 0x74, 0x6d, 0x65, 0x6d, 0x5f, 0x61, 0x64
        /*00bd*/ 	.byte	0x64, 0x72, 0x20, 0x3e, 0x3e, 0x20, 0x31, 0x36, 0x29, 0x20, 0x2f, 0x20, 0x33, 0x32, 0x29, 0x20
        /*00cd*/ 	.byte	0x25, 0x20, 0x34, 0x29, 0x00
	.type		__unnamed_1,@object
	.size		__unnamed_1,(__unnamed_2 - __unnamed_1)
__unnamed_1:
        /*00d2*/ 	.byte	0x61, 0x75, 0x74, 0x6f, 0x20, 0x63, 0x75, 0x74, 0x65, 0x3a, 0x3a, 0x61, 0x73, 0x5f, 0x70, 0x6f
        /* <DEDUP_REMOVED lines=24> */
        /*0262*/ 	.byte	0x3e, 0x3e, 0x3e, 0x3e, 0x5d, 0x00
	.type		__unnamed_2,@object
	.size		__unnamed_2,(.L_2 - __unnamed_2)
__unnamed_2:
        /* <DEDUP_REMOVED lines=42> */
        /*0508*/ 	.byte	0x3e, 0x3e, 0x5d, 0x00
.L_2:


//--------------------- .nv.shared._ZN7cutlass13device_kernelINS_4gemm6kernel13GemmUniversalIN4cute5tupleIJiiiiEEENS1_10collective13CollectiveMmaINS1_35MainloopSm100TmaUmmaWarpSpecializedILi4ELi2ELi4ENS5_IJNS4_1CILi1EEENSA_ILi8EEESB_EEEEENS5_IJNSA_ILi128EEESF_NSA_ILi64EEEEEENS_6half_tENS5_IJSB_llEEESI_SJ_NS4_8TiledMMAINS4_8MMA_AtomIJNS4_20SM100_MMA_F16BF16_SSISI_SI_fLi128ELi128ELNS4_4UMMA5MajorE1ELSO_1ELNSN_7ScaleInE0ELSP_0EEEEEENS4_6LayoutINS5_IJSB_SB_SB_EEENS5_IJNSA_ILi0EEESU_SU_EEEEENS5_IJNS4_10UnderscoreESX_SX_EEEEENS4_23SM90_TMA_LOAD_MULTICASTENS4_14ComposedLayoutINS4_7SwizzleILi3ELi4ELi3EEENS4_18smem_ptr_flag_bitsILi16EEENSS_INS5_IJSG_SC_EEENS5_IJSB_SG_EEEEEEEvNS4_8identityENS4_13SM90_TMA_LOADES19_vS1A_EENS_8epilogue10collective18CollectiveEpilogueINS1D_23Sm100TmaWarpSpecializedILi4ELi2ELi32ELb1ELb0EEEJSH_NS5_IJNSS_ISF_SB_EENSS_INSA_ILi32EEESB_EEEEESI_NS5_IJlSB_lEEESI_S1M_NS1D_6fusion15FusionCallbacksIS1H_NS1N_17LinearCombinationISI_fSI_fLNS_15FloatRoundStyleE2EEESH_S1L_JEEENS4_5SM1004TMEM4LOAD26SM100_TMEM_LOAD_32dp32b32xES1B_NS11_INS12_ILi2ELi4ELi3EEES15_NSS_INS5_IJSC_S1J_EEENS5_IJS1J_SB_EEEEEEENS4_39AutoVectorizingCopyWithAssumedAlignmentILi128EEENS4_14SM90_TMA_STOREES21_S23_S23_EEEvvEEEEvNT_6ParamsE --------------------------
	.section	.nv.shared._ZN7cutlass13device_kernelINS_4gemm6kernel13GemmUniversalIN4cute5tupleIJiiiiEEENS1_10collective13CollectiveMmaINS1_35MainloopSm100TmaUmmaWarpSpecializedILi4ELi2ELi4ENS5_IJNS4_1CILi1EEENSA_ILi8EEESB_EEEEENS5_IJNSA_ILi128EEESF_NSA_ILi64EEEEEENS_6half_tENS5_IJSB_llEEESI_SJ_NS4_8TiledMMAINS4_8MMA_AtomIJNS4_20SM100_MMA_F16BF16_SSISI_SI_fLi128ELi128ELNS4_4UMMA5MajorE1ELSO_1ELNSN_7ScaleInE0ELSP_0EEEEEENS4_6LayoutINS5_IJSB_SB_SB_EEENS5_IJNSA_ILi0EEESU_SU_EEEEENS5_IJNS4_10UnderscoreESX_SX_EEEEENS4_23SM90_TMA_LOAD_MULTICASTENS4_14ComposedLayoutINS4_7SwizzleILi3ELi4ELi3EEENS4_18smem_ptr_flag_bitsILi16EEENSS_INS5_IJSG_SC_EEENS5_IJSB_SG_EEEEEEEvNS4_8identityENS4_13SM90_TMA_LOADES19_vS1A_EENS_8epilogue10collective18CollectiveEpilogueINS1D_23Sm100TmaWarpSpecializedILi4ELi2ELi32ELb1ELb0EEEJSH_NS5_IJNSS_ISF_SB_EENSS_INSA_ILi32EEESB_EEEEESI_NS5_IJlSB_lEEESI_S1M_NS1D_6fusion15FusionCallbacksIS1H_NS1N_17LinearCombinationISI_fSI_fLNS_15FloatRoundStyleE2EEESH_S1L_JEEENS4_5SM1004TMEM4LOAD26SM100_TMEM_LOAD_32dp32b32xES1B_NS11_INS12_ILi2ELi4ELi3EEES15_NSS_INS5_IJSC_S1J_EEENS5_IJS1J_SB_EEEEEEENS4_39AutoVectorizingCopyWithAssumedAlignmentILi128EEENS4_14SM90_TMA_STOREES21_S23_S23_EEEvvEEEEvNT_6ParamsE,"aw",@nobits
	.sectionflags	@""
	.align	16
	.zero		1024


//--------------------- .nv.shared.reserved.0     --------------------------
	.section	.nv.shared.reserved.0,"aw",@nobits
	.weak		__nv_reservedSMEM_offset_0_alias
	.size		__nv_reservedSMEM_offset_0_alias, 0, 64
	.other		__nv_reservedSMEM_offset_0_alias,@"STO_CUDA_RESERVED_SHARED STV_DEFAULT"
__nv_reservedSMEM_offset_0_alias:
	.zero		0
.nv.shared.reserved.0:
	.zero		64
	.weak		__nv_reservedSMEM_tcgen05_partition
	.type		__nv_reservedSMEM_tcgen05_partition,@object
	.size		__nv_reservedSMEM_tcgen05_partition,(.L_0 - __nv_reservedSMEM_tcgen05_partition)
__nv_reservedSMEM_tcgen05_partition:
	.zero		32
.L_0:


//--------------------- .nv.global                --------------------------
	.section	.nv.global,"aw",@nobits
.nv.global:
	.type		_ZN40_INTERNAL_30cc8c83_4_k_cu_7b1ae812_390644cute1_E,@object
	.size		_ZN40_INTERNAL_30cc8c83_4_k_cu_7b1ae812_390644cute1_E,(_ZN40_INTERNAL_30cc8c83_4_k_cu_7b1ae812_390644cuda3std3__45__cpo6cbeginE - _ZN40_INTERNAL_30cc8c83_4_k_cu_7b1ae812_390644cute1_E)
_ZN40_INTERNAL_30cc8c83_4_k_cu_7b1ae812_390644cute1_E:
	.zero		1
	.type		_ZN40_INTERNAL_30cc8c83_4_k_cu_7b1ae812_390644cuda3std3__45__cpo6cbeginE,@object
	.size		_ZN40_INTERNAL_30cc8c83_4_k_cu_7b1ae812_390644cuda3std3__45__cpo6cbeginE,(_ZN40_INTERNAL_30cc8c83_4_k_cu_7b1ae812_390644cuda3std3__48in_placeE - _ZN40_INTERNAL_30cc8c83_4_k_cu_7b1ae812_390644cuda3std3__45__cpo6cbeginE)
_ZN40_INTERNAL_30cc8c83_4_k_cu_7b1ae812_390644cuda3std3__45__cpo6cbeginE:
	.zero		1
	.type		_ZN40_INTERNAL_30cc8c83_4_k_cu_7b1ae812_390644cuda3std3__48in_placeE,@object
	.size		_ZN40_INTERNAL_30cc8c83_4_k_cu_7b1ae812_390644cuda3std3__48in_placeE,(_ZN40_INTERNAL_30cc8c83_4_k_cu_7b1ae812_390644cuda3std6ranges3__45__cpo9iter_moveE - _ZN40_INTERNAL_30cc8c83_4_k_cu_7b1ae812_390644cuda3std3__48in_placeE)
_ZN40_INTERNAL_30cc8c83_4_k_cu_7b1ae812_390644cuda3std3__48in_placeE:
	.zero		1
	.type		_ZN40_INTERNAL_30cc8c83_4_k_cu_7b1ae812_390644cuda3std6ranges3__45__cpo9iter_moveE,@object
	.size		_ZN40_INTERNAL_30cc8c83_4_k_cu_7b1ae812_390644cuda3std6ranges3__45__cpo9iter_moveE,(_ZN40_INTERNAL_30cc8c83_4_k_cu_7b1ae812_390644cuda3std3__45__cpo5beginE - _ZN40_INTERNAL_30cc8c83_4_k_cu_7b1ae812_390644cuda3std6ranges3__45__cpo9iter_moveE)
_ZN40_INTERNAL_30cc8c83_4_k_cu_7b1ae812_390644cuda3std6ranges3__45__cpo9iter_moveE:
	.zero		1
	.type		_ZN40_INTERNAL_30cc8c83_4_k_cu_7b1ae812_390644cuda3std3__45__cpo5beginE,@object
	.size		_ZN40_INTERNAL_30cc8c83_4_k_cu_7b1ae812_390644cuda3std3__45__cpo5beginE,(_ZN40_INTERNAL_30cc8c83_4_k_cu_7b1ae812_390644cuda3std3__442_GLOBAL__N__30cc8c83_4_k_cu_7b1ae812_390646ignoreE - _ZN40_INTERNAL_30cc8c83_4_k_cu_7b1ae812_390644cuda3std3__45__cpo5beginE)
_ZN40_INTERNAL_30cc8c83_4_k_cu_7b1ae812_390644cuda3std3__45__cpo5beginE:
	.zero		1
	.type		_ZN40_INTERNAL_30cc8c83_4_k_cu_7b1ae812_390644cuda3std3__442_GLOBAL__N__30cc8c83_4_k_cu_7b1ae812_390646ignoreE,@object
	.size		_ZN40_INTERNAL_30cc8c83_4_k_cu_7b1ae812_390644cuda3std3__442_GLOBAL__N__30cc8c83_4_k_cu_7b1ae812_390646ignoreE,(_ZN40_INTERNAL_30cc8c83_4_k_cu_7b1ae812_390644cute7productE - _ZN40_INTERNAL_30cc8c83_4_k_cu_7b1ae812_390644cuda3std3__442_GLOBAL__N__30cc8c83_4_k_cu_7b1ae812_390646ignoreE)
_ZN40_INTERNAL_30cc8c83_4_k_cu_7b1ae812_390644cuda3std3__442_GLOBAL__N__30cc8c83_4_k_cu_7b1ae812_390646ignoreE:
	.zero		1
	.type		_ZN40_INTERNAL_30cc8c83_4_k_cu_7b1ae812_390644cute7productE,@object
	.size		_ZN40_INTERNAL_30cc8c83_4_k_cu_7b1ae812_390644cute7productE,(_ZN40_INTERNAL_30cc8c83_4_k_cu_7b1ae812_390644cuda3std3__45__cpo3endE - _ZN40_INTERNAL_30cc8c83_4_k_cu_7b1ae812_390644cute7productE)
_ZN40_INTERNAL_30cc8c83_4_k_cu_7b1ae812_390644cute7productE:
	.zero		1
	.type		_ZN40_INTERNAL_30cc8c83_4_k_cu_7b1ae812_390644cuda3std3__45__cpo3endE,@object
	.size		_ZN40_INTERNAL_30cc8c83_4_k_cu_7b1ae812_390644cuda3std3__45__cpo3endE,(_ZN40_INTERNAL_30cc8c83_4_k_cu_7b1ae812_390644cuda3std3__419piecewise_constructE - _ZN40_INTERNAL_30cc8c83_4_k_cu_7b1ae812_390644cuda3std3__45__cpo3endE)
_ZN40_INTERNAL_30cc8c83_4_k_cu_7b1ae812_390644cuda3std3__45__cpo3endE:
	.zero		1
	.type		_ZN40_INTERNAL_30cc8c83_4_k_cu_7b1ae812_390644cuda3std3__419piecewise_constructE,@object
	.size		_ZN40_INTERNAL_30cc8c83_4_k_cu_7b1ae812_390644cuda3std3__419piecewise_constructE,(_ZN40_INTERNAL_30cc8c83_4_k_cu_7b1ae812_390644cuda3std3__45__cpo4cendE - _ZN40_INTERNAL_30cc8c83_4_k_cu_7b1ae812_390644cuda3std3__419piecewise_constructE)
_ZN40_INTERNAL_30cc8c83_4_k_cu_7b1ae812_390644cuda3std3__419piecewise_constructE:
	.zero		1
	.type		_ZN40_INTERNAL_30cc8c83_4_k_cu_7b1ae812_390644cuda3std3__45__cpo4cendE,@object
	.size		_ZN40_INTERNAL_30cc8c83_4_k_cu_7b1ae812_390644cuda3std3__45__cpo4cendE,(_ZN40_INTERNAL_30cc8c83_4_k_cu_7b1ae812_390644cuda3std6ranges3__45__cpo4swapE - _ZN40_INTERNAL_30cc8c83_4_k_cu_7b1ae812_390644cuda3std3__45__cpo4cendE)
_ZN40_INTERNAL_30cc8c83_4_k_cu_7b1ae812_390644cuda3std3__45__cpo4cendE:
	.zero		1
	.type		_ZN40_INTERNAL_30cc8c83_4_k_cu_7b1ae812_390644cuda3std6ranges3__45__cpo4swapE,@object
	.size		_ZN40_INTERNAL_30cc8c83_4_k_cu_7b1ae812_390644cuda3std6ranges3__45__cpo4swapE,(.L_10 - _ZN40_INTERNAL_30cc8c83_4_k_cu_7b1ae812_390644cuda3std6ranges3__45__cpo4swapE)
_ZN40_INTERNAL_30cc8c83_4_k_cu_7b1ae812_390644cuda3std6ranges3__45__cpo4swapE:
	.zero		1
.L_10:


//--------------------- .nv.constant0._ZN7cutlass13device_kernelINS_4gemm6kernel13GemmUniversalIN4cute5tupleIJiiiiEEENS1_10collective13CollectiveMmaINS1_35MainloopSm100TmaUmmaWarpSpecializedILi4ELi2ELi4ENS5_IJNS4_1CILi1EEENSA_ILi8EEESB_EEEEENS5_IJNSA_ILi128EEESF_NSA_ILi64EEEEEENS_6half_tENS5_IJSB_llEEESI_SJ_NS4_8TiledMMAINS4_8MMA_AtomIJNS4_20SM100_MMA_F16BF16_SSISI_SI_fLi128ELi128ELNS4_4UMMA5MajorE1ELSO_1ELNSN_7ScaleInE0ELSP_0EEEEEENS4_6LayoutINS5_IJSB_SB_SB_EEENS5_IJNSA_ILi0EEESU_SU_EEEEENS5_IJNS4_10UnderscoreESX_SX_EEEEENS4_23SM90_TMA_LOAD_MULTICASTENS4_14ComposedLayoutINS4_7SwizzleILi3ELi4ELi3EEENS4_18smem_ptr_flag_bitsILi16EEENSS_INS5_IJSG_SC_EEENS5_IJSB_SG_EEEEEEEvNS4_8identityENS4_13SM90_TMA_LOADES19_vS1A_EENS_8epilogue10collective18CollectiveEpilogueINS1D_23Sm100TmaWarpSpecializedILi4ELi2ELi32ELb1ELb0EEEJSH_NS5_IJNSS_ISF_SB_EENSS_INSA_ILi32EEESB_EEEEESI_NS5_IJlSB_lEEESI_S1M_NS1D_6fusion15FusionCallbacksIS1H_NS1N_17LinearCombinationISI_fSI_fLNS_15FloatRoundStyleE2EEESH_S1L_JEEENS4_5SM1004TMEM4LOAD26SM100_TMEM_LOAD_32dp32b32xES1B_NS11_INS12_ILi2ELi4ELi3EEES15_NSS_INS5_IJSC_S1J_EEENS5_IJS1J_SB_EEEEEEENS4_39AutoVectorizingCopyWithAssumedAlignmentILi128EEENS4_14SM90_TMA_STOREES21_S23_S23_EEEvvEEEEvNT_6ParamsE --------------------------
	.section	.nv.constant0._ZN7cutlass13device_kernelINS_4gemm6kernel13GemmUniversalIN4cute5tupleIJiiiiEEENS1_10collective13CollectiveMmaINS1_35MainloopSm100TmaUmmaWarpSpecializedILi4ELi2ELi4ENS5_IJNS4_1CILi1EEENSA_ILi8EEESB_EEEEENS5_IJNSA_ILi128EEESF_NSA_ILi64EEEEEENS_6half_tENS5_IJSB_llEEESI_SJ_NS4_8TiledMMAINS4_8MMA_AtomIJNS4_20SM100_MMA_F16BF16_SSISI_SI_fLi128ELi128ELNS4_4UMMA5MajorE1ELSO_1ELNSN_7ScaleInE0ELSP_0EEEEEENS4_6LayoutINS5_IJSB_SB_SB_EEENS5_IJNSA_ILi0EEESU_SU_EEEEENS5_IJNS4_10UnderscoreESX_SX_EEEEENS4_23SM90_TMA_LOAD_MULTICASTENS4_14ComposedLayoutINS4_7SwizzleILi3ELi4ELi3EEENS4_18smem_ptr_flag_bitsILi16EEENSS_INS5_IJSG_SC_EEENS5_IJSB_SG_EEEEEEEvNS4_8identityENS4_13SM90_TMA_LOADES19_vS1A_EENS_8epilogue10collective18CollectiveEpilogueINS1D_23Sm100TmaWarpSpecializedILi4ELi2ELi32ELb1ELb0EEEJSH_NS5_IJNSS_ISF_SB_EENSS_INSA_ILi32EEESB_EEEEESI_NS5_IJlSB_lEEESI_S1M_NS1D_6fusion15FusionCallbacksIS1H_NS1N_17LinearCombinationISI_fSI_fLNS_15FloatRoundStyleE2EEESH_S1L_JEEENS4_5SM1004TMEM4LOAD26SM100_TMEM_LOAD_32dp32b32xES1B_NS11_INS12_ILi2ELi4ELi3EEES15_NSS_INS5_IJSC_S1J_EEENS5_IJS1J_SB_EEEEEEENS4_39AutoVectorizingCopyWithAssumedAlignmentILi128EEENS4_14SM90_TMA_STOREES21_S23_S23_EEEvvEEEEvNT_6ParamsE,"a",@progbits
	.sectionflags	@""
	.align	4
.nv.constant0._ZN7cutlass13device_kernelINS_4gemm6kernel13GemmUniversalIN4cute5tupleIJiiiiEEENS1_10collective13CollectiveMmaINS1_35MainloopSm100TmaUmmaWarpSpecializedILi4ELi2ELi4ENS5_IJNS4_1CILi1EEENSA_ILi8EEESB_EEEEENS5_IJNSA_ILi128EEESF_NSA_ILi64EEEEEENS_6half_tENS5_IJSB_llEEESI_SJ_NS4_8TiledMMAINS4_8MMA_AtomIJNS4_20SM100_MMA_F16BF16_SSISI_SI_fLi128ELi128ELNS4_4UMMA5MajorE1ELSO_1ELNSN_7ScaleInE0ELSP_0EEEEEENS4_6LayoutINS5_IJSB_SB_SB_EEENS5_IJNSA_ILi0EEESU_SU_EEEEENS5_IJNS4_10UnderscoreESX_SX_EEEEENS4_23SM90_TMA_LOAD_MULTICASTENS4_14ComposedLayoutINS4_7SwizzleILi3ELi4ELi3EEENS4_18smem_ptr_flag_bitsILi16EEENSS_INS5_IJSG_SC_EEENS5_IJSB_SG_EEEEEEEvNS4_8identityENS4_13SM90_TMA_LOADES19_vS1A_EENS_8epilogue10collective18CollectiveEpilogueINS1D_23Sm100TmaWarpSpecializedILi4ELi2ELi32ELb1ELb0EEEJSH_NS5_IJNSS_ISF_SB_EENSS_INSA_ILi32EEESB_EEEEESI_NS5_IJlSB_lEEESI_S1M_NS1D_6fusion15FusionCallbacksIS1H_NS1N_17LinearCombinationISI_fSI_fLNS_15FloatRoundStyleE2EEESH_S1L_JEEENS4_5SM1004TMEM4LOAD26SM100_TMEM_LOAD_32dp32b32xES1B_NS11_INS12_ILi2ELi4ELi3EEES15_NSS_INS5_IJSC_S1J_EEENS5_IJS1J_SB_EEEEEEENS4_39AutoVectorizingCopyWithAssumedAlignmentILi128EEENS4_14SM90_TMA_STOREES21_S23_S23_EEEvvEEEEvNT_6ParamsE:
	.zero		2944


//--------------------- SYMBOLS --------------------------

	.type		.nv.reservedSmem.offset0,@object
	.size		.nv.reservedSmem.offset0,0x4
	.type		.nv.reservedSmem.cap,@object
	.size		.nv.reservedSmem.cap,0x4
	.type		__assertfail,@function
